	.target	sm_100a

	.elftype	@"ET_EXEC"


//--------------------- .note.nv.tkinfo           --------------------------
	.section	.note.nv.tkinfo,"",@"SHT_NOTE"
	.sectionflags	@"SHF_NOTE_NV_TKINFO"
	.tkinfo
        /*0018*/ 	.word	0x00000002
        /*0030*/ 	.string	""
        /*0030*/ 	.string	"ptxas"
        /*0030*/ 	.string	"Cuda compilation tools, release 13.0, V13.0.88"
        /*0030*/ 	.string	"Build cuda_13.0.r13.0/compiler.36424714_0"
        /*0030*/ 	.string	"-arch sm_100a -m 64 "



//--------------------- .note.nv.cuinfo           --------------------------
	.section	.note.nv.cuinfo,"",@"SHT_NOTE"
	.sectionflags	@"SHF_NOTE_NV_CUINFO"
        /*0018*/ 	.short	0x0002
        /*001a*/ 	.short	0x0064
        /*001c*/ 	.short	0x0082
	.zero		2


//--------------------- .nv.info                  --------------------------
	.section	.nv.info,"",@"SHT_CUDA_INFO"
	.align	4


	//----- nvinfo : EIATTR_REGCOUNT
	.align		4
        /*0000*/ 	.byte	0x04, 0x2f
        /*0002*/ 	.short	(.L_16 - .L_15)
	.align		4
.L_15:
        /*0004*/ 	.word	index@(_ZN7cutlass13device_kernelINS_4gemm6kernel13GemmUniversalIN4cute5tupleIJiiiiEEENS1_10collective13CollectiveMmaINS1_35MainloopSm100TmaUmmaWarpSpecializedILi31ELi2ELi4ENS5_IJNS4_1CILi2EEENSA_ILi1EEESC_EEEEENS5_IJNSA_ILi64EEENSA_ILi48EEESF_EEEaNS5_IJlSC_lEEEaSI_NS4_8TiledMMAINS4_8MMA_AtomIJNS4_15SM100_MMA_S8_SSIaaiLi64ELi48ELNS4_4UMMA5MajorE0ELSN_0ELNSM_8SaturateE0EEEEEENS4_6LayoutINS5_IJSC_SC_SC_EEENS5_IJNSA_ILi0EEEST_ST_EEEEENS5_IJNS4_10UnderscoreESW_SW_EEEEENS4_13SM90_TMA_LOADENS4_14ComposedLayoutINS4_7SwizzleILi2ELi4ELi3EEENS4_18smem_ptr_flag_bitsILi8EEENSR_INS5_IJNSA_ILi8EEESF_EEENS5_IJSF_SC_EEEEEEEvNS4_8identityENS4_23SM90_TMA_LOAD_MULTICASTES19_vS1A_EENS_8epilogue10collective18CollectiveEpilogueINS1D_23Sm100TmaWarpSpecializedILi1ELi1ELi24ELb0ELb0EEEJSH_NS5_IJNSR_ISF_SC_EENSR_ISG_SC_EEEEEaSI_aSI_NS1D_6fusion15FusionCallbacksIS1H_NS1L_17LinearCombinationIaiaiLNS_15FloatRoundStyleE2EEESH_S1K_JEEENS4_5SM1004TMEM4LOAD25SM100_TMEM_LOAD_16dp32b8xESZ_NS10_INS11_ILi0ELi4ELi3EEES14_NSR_INS5_IJS15_NSA_ILi16EEEEEENS5_IJS1W_SC_EEEEEEENS4_39AutoVectorizingCopyWithAssumedAlignmentILi128EEENS4_14SM90_TMA_STOREES20_S22_S22_EEEvvEEEEvNT_6ParamsE)
        /*0008*/ 	.word	0x00000048


	//----- nvinfo : EIATTR_FRAME_SIZE
	.align		4
.L_16:
        /*000c*/ 	.byte	0x04, 0x11
        /*000e*/ 	.short	(.L_18 - .L_17)
	.align		4
.L_17:
        /*0010*/ 	.word	index@($__internal_2_$__cuda_sm10x_tcgen05_guardrail_trap_unallocated_columns_being_dealloced)
        /*0014*/ 	.word	0x00000000


	//----- nvinfo : EIATTR_FRAME_SIZE
	.align		4
.L_18:
        /*0018*/ 	.byte	0x04, 0x11
        /*001a*/ 	.short	(.L_20 - .L_19)
	.align		4
.L_19:
        /*001c*/ 	.word	index@($__internal_1_$__cuda_sm10x_tcgen05_guardrail_trap_phase_invalid_during_alloc)
        /*0020*/ 	.word	0x00000000


	//----- nvinfo : EIATTR_FRAME_SIZE
	.align		4
.L_20:
        /*0024*/ 	.byte	0x04, 0x11
        /*0026*/ 	.short	(.L_22 - .L_21)
	.align		4
.L_21:
        /*0028*/ 	.word	index@($__internal_0_$__cuda_sm10x_tcgen05_guardrail_trap_col_being_dealloced_not_returned_by_alloc)
        /*002c*/ 	.word	0x00000000


	//----- nvinfo : EIATTR_FRAME_SIZE
	.align		4
.L_22:
        /*0030*/ 	.byte	0x04, 0x11
        /*0032*/ 	.short	(.L_24 - .L_23)
	.align		4
.L_23:
        /*0034*/ 	.word	index@(_ZN7cutlass13device_kernelINS_4gemm6kernel13GemmUniversalIN4cute5tupleIJiiiiEEENS1_10collective13CollectiveMmaINS1_35MainloopSm100TmaUmmaWarpSpecializedILi31ELi2ELi4ENS5_IJNS4_1CILi2EEENSA_ILi1EEESC_EEEEENS5_IJNSA_ILi64EEENSA_ILi48EEESF_EEEaNS5_IJlSC_lEEEaSI_NS4_8TiledMMAINS4_8MMA_AtomIJNS4_15SM100_MMA_S8_SSIaaiLi64ELi48ELNS4_4UMMA5MajorE0ELSN_0ELNSM_8SaturateE0EEEEEENS4_6LayoutINS5_IJSC_SC_SC_EEENS5_IJNSA_ILi0EEEST_ST_EEEEENS5_IJNS4_10UnderscoreESW_SW_EEEEENS4_13SM90_TMA_LOADENS4_14ComposedLayoutINS4_7SwizzleILi2ELi4ELi3EEENS4_18smem_ptr_flag_bitsILi8EEENSR_INS5_IJNSA_ILi8EEESF_EEENS5_IJSF_SC_EEEEEEEvNS4_8identityENS4_23SM90_TMA_LOAD_MULTICASTES19_vS1A_EENS_8epilogue10collective18CollectiveEpilogueINS1D_23Sm100TmaWarpSpecializedILi1ELi1ELi24ELb0ELb0EEEJSH_NS5_IJNSR_ISF_SC_EENSR_ISG_SC_EEEEEaSI_aSI_NS1D_6fusion15FusionCallbacksIS1H_NS1L_17LinearCombinationIaiaiLNS_15FloatRoundStyleE2EEESH_S1K_JEEENS4_5SM1004TMEM4LOAD25SM100_TMEM_LOAD_16dp32b8xESZ_NS10_INS11_ILi0ELi4ELi3EEES14_NSR_INS5_IJS15_NSA_ILi16EEEEEENS5_IJS1W_SC_EEEEEEENS4_39AutoVectorizingCopyWithAssumedAlignmentILi128EEENS4_14SM90_TMA_STOREES20_S22_S22_EEEvvEEEEvNT_6ParamsE)
        /*0038*/ 	.word	0x00000000


	//----- nvinfo : EIATTR_MIN_STACK_SIZE
	.align		4
.L_24:
        /*003c*/ 	.byte	0x04, 0x12
        /*003e*/ 	.short	(.L_26 - .L_25)
	.align		4
.L_25:
        /*0040*/ 	.word	index@(_ZN7cutlass13device_kernelINS_4gemm6kernel13GemmUniversalIN4cute5tupleIJiiiiEEENS1_10collective13CollectiveMmaINS1_35MainloopSm100TmaUmmaWarpSpecializedILi31ELi2ELi4ENS5_IJNS4_1CILi2EEENSA_ILi1EEESC_EEEEENS5_IJNSA_ILi64EEENSA_ILi48EEESF_EEEaNS5_IJlSC_lEEEaSI_NS4_8TiledMMAINS4_8MMA_AtomIJNS4_15SM100_MMA_S8_SSIaaiLi64ELi48ELNS4_4UMMA5MajorE0ELSN_0ELNSM_8SaturateE0EEEEEENS4_6LayoutINS5_IJSC_SC_SC_EEENS5_IJNSA_ILi0EEEST_ST_EEEEENS5_IJNS4_10UnderscoreESW_SW_EEEEENS4_13SM90_TMA_LOADENS4_14ComposedLayoutINS4_7SwizzleILi2ELi4ELi3EEENS4_18smem_ptr_flag_bitsILi8EEENSR_INS5_IJNSA_ILi8EEESF_EEENS5_IJSF_SC_EEEEEEEvNS4_8identityENS4_23SM90_TMA_LOAD_MULTICASTES19_vS1A_EENS_8epilogue10collective18CollectiveEpilogueINS1D_23Sm100TmaWarpSpecializedILi1ELi1ELi24ELb0ELb0EEEJSH_NS5_IJNSR_ISF_SC_EENSR_ISG_SC_EEEEEaSI_aSI_NS1D_6fusion15FusionCallbacksIS1H_NS1L_17LinearCombinationIaiaiLNS_15FloatRoundStyleE2EEESH_S1K_JEEENS4_5SM1004TMEM4LOAD25SM100_TMEM_LOAD_16dp32b8xESZ_NS10_INS11_ILi0ELi4ELi3EEES14_NSR_INS5_IJS15_NSA_ILi16EEEEEENS5_IJS1W_SC_EEEEEEENS4_39AutoVectorizingCopyWithAssumedAlignmentILi128EEENS4_14SM90_TMA_STOREES20_S22_S22_EEEvvEEEEvNT_6ParamsE)
        /*0044*/ 	.word	0x00000000
.L_26:


//--------------------- .nv.compat                --------------------------
	.section	.nv.compat,"",@"SHT_CUDA_COMPAT_INFO"
	.align	4
        /*0000*/ 	.byte	0x02, 0x09, 0x01, 0x00, 0x02, 0x02, 0x03, 0x00, 0x02, 0x05, 0x06, 0x00, 0x03, 0x07, 0x01, 0x01
        /*0010*/ 	.byte	0x02, 0x03, 0x01, 0x00, 0x02, 0x06, 0x01, 0x00, 0x04, 0x0b, 0x08, 0x00, 0x01, 0x00, 0x00, 0x00
        /*0020*/ 	.byte	0x00, 0x00, 0x00, 0x00


//--------------------- .nv.info._ZN7cutlass13device_kernelINS_4gemm6kernel13GemmUniversalIN4cute5tupleIJiiiiEEENS1_10collective13CollectiveMmaINS1_35MainloopSm100TmaUmmaWarpSpecializedILi31ELi2ELi4ENS5_IJNS4_1CILi2EEENSA_ILi1EEESC_EEEEENS5_IJNSA_ILi64EEENSA_ILi48EEESF_EEEaNS5_IJlSC_lEEEaSI_NS4_8TiledMMAINS4_8MMA_AtomIJNS4_15SM100_MMA_S8_SSIaaiLi64ELi48ELNS4_4UMMA5MajorE0ELSN_0ELNSM_8SaturateE0EEEEEENS4_6LayoutINS5_IJSC_SC_SC_EEENS5_IJNSA_ILi0EEEST_ST_EEEEENS5_IJNS4_10UnderscoreESW_SW_EEEEENS4_13SM90_TMA_LOADENS4_14ComposedLayoutINS4_7SwizzleILi2ELi4ELi3EEENS4_18smem_ptr_flag_bitsILi8EEENSR_INS5_IJNSA_ILi8EEESF_EEENS5_IJSF_SC_EEEEEEEvNS4_8identityENS4_23SM90_TMA_LOAD_MULTICASTES19_vS1A_EENS_8epilogue10collective18CollectiveEpilogueINS1D_23Sm100TmaWarpSpecializedILi1ELi1ELi24ELb0ELb0EEEJSH_NS5_IJNSR_ISF_SC_EENSR_ISG_SC_EEEEEaSI_aSI_NS1D_6fusion15FusionCallbacksIS1H_NS1L_17LinearCombinationIaiaiLNS_15FloatRoundStyleE2EEESH_S1K_JEEENS4_5SM1004TMEM4LOAD25SM100_TMEM_LOAD_16dp32b8xESZ_NS10_INS11_ILi0ELi4ELi3EEES14_NSR_INS5_IJS15_NSA_ILi16EEEEEENS5_IJS1W_SC_EEEEEEENS4_39AutoVectorizingCopyWithAssumedAlignmentILi128EEENS4_14SM90_TMA_STOREES20_S22_S22_EEEvvEEEEvNT_6ParamsE --------------------------
	.section	.nv.info._ZN7cutlass13device_kernelINS_4gemm6kernel13GemmUniversalIN4cute5tupleIJiiiiEEENS1_10collective13CollectiveMmaINS1_35MainloopSm100TmaUmmaWarpSpecializedILi31ELi2ELi4ENS5_IJNS4_1CILi2EEENSA_ILi1EEESC_EEEEENS5_IJNSA_ILi64EEENSA_ILi48EEESF_EEEaNS5_IJlSC_lEEEaSI_NS4_8TiledMMAINS4_8MMA_AtomIJNS4_15SM100_MMA_S8_SSIaaiLi64ELi48ELNS4_4UMMA5MajorE0ELSN_0ELNSM_8SaturateE0EEEEEENS4_6LayoutINS5_IJSC_SC_SC_EEENS5_IJNSA_ILi0EEEST_ST_EEEEENS5_IJNS4_10UnderscoreESW_SW_EEEEENS4_13SM90_TMA_LOADENS4_14ComposedLayoutINS4_7SwizzleILi2ELi4ELi3EEENS4_18smem_ptr_flag_bitsILi8EEENSR_INS5_IJNSA_ILi8EEESF_EEENS5_IJSF_SC_EEEEEEEvNS4_8identityENS4_23SM90_TMA_LOAD_MULTICASTES19_vS1A_EENS_8epilogue10collective18CollectiveEpilogueINS1D_23Sm100TmaWarpSpecializedILi1ELi1ELi24ELb0ELb0EEEJSH_NS5_IJNSR_ISF_SC_EENSR_ISG_SC_EEEEEaSI_aSI_NS1D_6fusion15FusionCallbacksIS1H_NS1L_17LinearCombinationIaiaiLNS_15FloatRoundStyleE2EEESH_S1K_JEEENS4_5SM1004TMEM4LOAD25SM100_TMEM_LOAD_16dp32b8xESZ_NS10_INS11_ILi0ELi4ELi3EEES14_NSR_INS5_IJS15_NSA_ILi16EEEEEENS5_IJS1W_SC_EEEEEEENS4_39AutoVectorizingCopyWithAssumedAlignmentILi128EEENS4_14SM90_TMA_STOREES20_S22_S22_EEEvvEEEEvNT_6ParamsE,"",@"SHT_CUDA_INFO"
	.sectionflags	@""
	.align	4


	//----- nvinfo : EIATTR_CUDA_API_VERSION
	.align		4
        /*0000*/ 	.byte	0x04, 0x37
        /*0002*/ 	.short	(.L_28 - .L_27)
.L_27:
        /*0004*/ 	.word	0x00000082


	//----- nvinfo : EIATTR_KPARAM_INFO
	.align		4
.L_28:
        /*0008*/ 	.byte	0x04, 0x17
        /*000a*/ 	.short	(.L_30 - .L_29)
.L_29:
        /*000c*/ 	.word	0x00000000
        /*0010*/ 	.short	0x0000
        /*0012*/ 	.short	0x0000
        /*0014*/ 	.byte	0x00, 0xf0, 0x01, 0x20


	//----- nvinfo : EIATTR_AT_ENTRY_FRAGMENTS
	.align		4
.L_30:
        /*0018*/ 	.byte	0x04, 0x4f
        /*001a*/ 	.short	(.L_32 - .L_31)


	//   ....[0]....
.L_31:
        /*001c*/ 	.word	0x00000006


	//----- nvinfo : EIATTR_RESERVED_SMEM_USED
	.align		4
.L_32:
        /*0020*/ 	.byte	0x01, 0x41
	.zero		2


	//----- nvinfo : EIATTR_SPARSE_MMA_MASK
	.align		4
        /*0024*/ 	.byte	0x03, 0x50
        /*0026*/ 	.short	0x0000


	//----- nvinfo : EIATTR_TCGEN05_1CTA_USED
	.align		4
        /*0028*/ 	.byte	0x01, 0x51
	.zero		2


	//----- nvinfo : EIATTR_MAXREG_COUNT
	.align		4
        /*002c*/ 	.byte	0x03, 0x1b
        /*002e*/ 	.short	0x00ff


	//----- nvinfo : EIATTR_NUM_BARRIERS
	.align		4
        /*0030*/ 	.byte	0x02, 0x4c
        /*0032*/ 	.byte	0x07
	.zero		1


	//----- nvinfo : EIATTR_EXTERNS
	.align		4
        /*0034*/ 	.byte	0x04, 0x0f
        /*0036*/ 	.short	(.L_34 - .L_33)


	//   ....[0]....
	.align		4
.L_33:
        /*0038*/ 	.word	index@(__assertfail)


	//----- nvinfo : EIATTR_MERCURY_ISA_VERSION
	.align		4
.L_34:
        /*003c*/ 	.byte	0x03, 0x5f
        /*003e*/ 	.short	0x0101


	//----- nvinfo : EIATTR_INT_WARP_WIDE_INSTR_OFFSETS
	.align		4
        /*0040*/ 	.byte	0x04, 0x31
        /*0042*/ 	.short	(.L_36 - .L_35)


	//   ....[0]....
.L_35:
        /*0044*/ 	.word	0x00004e00


	//   ....[1]....
        /*0048*/ 	.word	0x00004e20


	//   ....[2]....
        /*004c*/ 	.word	0x00004e50


	//   ....[3]....
        /*0050*/ 	.word	0x00005a60


	//   ....[4]....
        /*0054*/ 	.word	0x00005b90


	//   ....[5]....
        /*0058*/ 	.word	0x00005c20


	//   ....[6]....
        /*005c*/ 	.word	0x00005c40


	//----- nvinfo : EIATTR_COOP_GROUP_MASK_REGIDS
	.align		4
.L_36:
        /*0060*/ 	.byte	0x04, 0x29
        /*0062*/ 	.short	(.L_38 - .L_37)


	//   ....[0]....
.L_37:
        /*0064*/ 	.word	0xffffffff


	//   ....[1]....
        /*0068*/ 	.word	0xffffffff


	//   ....[2]....
        /*006c*/ 	.word	0xffffffff


	//   ....[3]....
        /*0070*/ 	.word	0xffffffff


	//   ....[4]....
        /*0074*/ 	.word	0xffffffff


	//   ....[5]....
        /*0078*/ 	.word	0xffffffff


	//   ....[6]....
        /*007c*/ 	.word	0xffffffff


	//   ....[7]....
        /*0080*/ 	.word	0xffffffff


	//   ....[8]....
        /*0084*/ 	.word	0xffffffff


	//   ....[9]....
        /*0088*/ 	.word	0xffffffff


	//   ....[10]....
        /*008c*/ 	.word	0xffffffff


	//   ....[11]....
        /*0090*/ 	.word	0xffffffff


	//   ....[12]....
        /*0094*/ 	.word	0xffffffff


	//   ....[13]....
        /*0098*/ 	.word	0xffffffff


	//----- nvinfo : EIATTR_COOP_GROUP_INSTR_OFFSETS
	.align		4
.L_38:
        /*009c*/ 	.byte	0x04, 0x28
        /*009e*/ 	.short	(.L_40 - .L_39)


	//   ....[0]....
.L_39:
        /*00a0*/ 	.word	0x00000080


	//   ....[1]....
        /*00a4*/ 	.word	0x000004d0


	//   ....[2]....
        /*00a8*/ 	.word	0x000009f0


	//   ....[3]....
        /*00ac*/ 	.word	0x00000b30


	//   ....[4]....
        /*00b0*/ 	.word	0x00000c30


	//   ....[5]....
        /*00b4*/ 	.word	0x00000da0


	//   ....[6]....
        /*00b8*/ 	.word	0x00000f40


	//   ....[7]....
        /*00bc*/ 	.word	0x00001100


	//   ....[8]....
        /*00c0*/ 	.word	0x00002300


	//   ....[9]....
        /*00c4*/ 	.word	0x000040e0


	//   ....[10]....
        /*00c8*/ 	.word	0x000042f0


	//   ....[11]....
        /*00cc*/ 	.word	0x00004320


	//   ....[12]....
        /*00d0*/ 	.word	0x00004ce0


	//   ....[13]....
        /*00d4*/ 	.word	0x00004f10


	//----- nvinfo : EIATTR_VRC_CTA_INIT_COUNT
	.align		4
.L_40:
        /*00d8*/ 	.byte	0x02, 0x4a
        /*00da*/ 	.byte	0x80
	.zero		1


	//----- nvinfo : EIATTR_SYSCALL_OFFSETS
	.align		4
        /*00dc*/ 	.byte	0x04, 0x46
        /*00de*/ 	.short	(.L_42 - .L_41)


	//   ....[0]....
.L_41:
        /*00e0*/ 	.word	0x00006d10


	//   ....[1]....
        /*00e4*/ 	.word	0x00006e90


	//   ....[2]....
        /*00e8*/ 	.word	0x00007010


	//----- nvinfo : EIATTR_MBARRIER_INSTR_OFFSETS
	.align		4
.L_42:
        /*00ec*/ 	.byte	0x04, 0x39
        /*00ee*/ 	.short	(.L_44 - .L_43)


	//   ....[0]....
.L_43:
        /*00f0*/ 	.word	0x000005f0
        /*00f4*/ 	.word	0x000000ff
        /*00f8*/ 	.word	0x00000000
        /*00fc*/ 	.short	0x0100
        /*00fe*/ 	.byte	0x04
	.zero		1


	//   ....[1]....
        /*0100*/ 	.word	0x00000600
        /*0104*/ 	.word	0x000000ff
        /*0108*/ 	.word	0x000000f8
        /*010c*/ 	.short	0x0100
        /*010e*/ 	.byte	0x04
	.zero		1


	//   ....[2]....
        /*0110*/ 	.word	0x00000610
        /*0114*/ 	.word	0x000000ff
        /*0118*/ 	.word	0x00000008
        /*011c*/ 	.short	0x0100
        /*011e*/ 	.byte	0x04
	.zero		1


	//   ....[3]....
        /*0120*/ 	.word	0x00000620
        /*0124*/ 	.word	0x000000ff
        /*0128*/ 	.word	0x00000100
        /*012c*/ 	.short	0x0100
        /*012e*/ 	.byte	0x04
	.zero		1


	//   ....[4]....
        /*0130*/ 	.word	0x00000630
        /*0134*/ 	.word	0x000000ff
        /*0138*/ 	.word	0x00000010
        /*013c*/ 	.short	0x0100
        /*013e*/ 	.byte	0x04
	.zero		1


	//   ....[5]....
        /*0140*/ 	.word	0x00000640
        /*0144*/ 	.word	0x000000ff
        /*0148*/ 	.word	0x00000108
        /*014c*/ 	.short	0x0100
        /*014e*/ 	.byte	0x04
	.zero		1


	//   ....[6]....
        /*0150*/ 	.word	0x00000650
        /*0154*/ 	.word	0x000000ff
        /*0158*/ 	.word	0x00000018
        /*015c*/ 	.short	0x0100
        /*015e*/ 	.byte	0x04
	.zero		1


	//   ....[7]....
        /*0160*/ 	.word	0x00000660
        /*0164*/ 	.word	0x000000ff
        /*0168*/ 	.word	0x00000110
        /*016c*/ 	.short	0x0100
        /*016e*/ 	.byte	0x04
	.zero		1


	//   ....[8]....
        /*0170*/ 	.word	0x00000670
        /*0174*/ 	.word	0x000000ff
        /*0178*/ 	.word	0x00000020
        /*017c*/ 	.short	0x0100
        /*017e*/ 	.byte	0x04
	.zero		1


	//   ....[9]....
        /*0180*/ 	.word	0x00000680
        /*0184*/ 	.word	0x000000ff
        /*0188*/ 	.word	0x00000118
        /*018c*/ 	.short	0x0100
        /*018e*/ 	.byte	0x04
	.zero		1


	//   ....[10]....
        /*0190*/ 	.word	0x00000690
        /*0194*/ 	.word	0x000000ff
        /*0198*/ 	.word	0x00000028
        /*019c*/ 	.short	0x0100
        /*019e*/ 	.byte	0x04
	.zero		1


	//   ....[11]....
        /*01a0*/ 	.word	0x000006a0
        /*01a4*/ 	.word	0x000000ff
        /*01a8*/ 	.word	0x00000120
        /*01ac*/ 	.short	0x0100
        /*01ae*/ 	.byte	0x04
	.zero		1


	//   ....[12]....
        /*01b0*/ 	.word	0x000006b0
        /*01b4*/ 	.word	0x000000ff
        /*01b8*/ 	.word	0x00000030
        /*01bc*/ 	.short	0x0100
        /*01be*/ 	.byte	0x04
	.zero		1


	//   ....[13]....
        /*01c0*/ 	.word	0x000006c0
        /*01c4*/ 	.word	0x000000ff
        /*01c8*/ 	.word	0x00000128
        /*01cc*/ 	.short	0x0100
        /*01ce*/ 	.byte	0x04
	.zero		1


	//   ....[14]....
        /*01d0*/ 	.word	0x000006d0
        /*01d4*/ 	.word	0x000000ff
        /*01d8*/ 	.word	0x00000038
        /*01dc*/ 	.short	0x0100
        /*01de*/ 	.byte	0x04
	.zero		1


	//   ....[15]....
        /*01e0*/ 	.word	0x000006e0
        /*01e4*/ 	.word	0x000000ff
        /*01e8*/ 	.word	0x00000130
        /*01ec*/ 	.short	0x0100
        /*01ee*/ 	.byte	0x04
	.zero		1


	//   ....[16]....
        /*01f0*/ 	.word	0x000006f0
        /*01f4*/ 	.word	0x000000ff
        /*01f8*/ 	.word	0x00000040
        /*01fc*/ 	.short	0x0100
        /*01fe*/ 	.byte	0x04
	.zero		1


	//   ....[17]....
        /*0200*/ 	.word	0x00000700
        /*0204*/ 	.word	0x000000ff
        /*0208*/ 	.word	0x00000138
        /*020c*/ 	.short	0x0100
        /*020e*/ 	.byte	0x04
	.zero		1


	//   ....[18]....
        /*0210*/ 	.word	0x00000710
        /*0214*/ 	.word	0x000000ff
        /*0218*/ 	.word	0x00000048
        /*021c*/ 	.short	0x0100
        /*021e*/ 	.byte	0x04
	.zero		1


	//   ....[19]....
        /*0220*/ 	.word	0x00000720
        /*0224*/ 	.word	0x000000ff
        /*0228*/ 	.word	0x00000140
        /*022c*/ 	.short	0x0100
        /*022e*/ 	.byte	0x04
	.zero		1


	//   ....[20]....
        /*0230*/ 	.word	0x00000730
        /*0234*/ 	.word	0x000000ff
        /*0238*/ 	.word	0x00000050
        /*023c*/ 	.short	0x0100
        /*023e*/ 	.byte	0x04
	.zero		1


	//   ....[21]....
        /*0240*/ 	.word	0x00000740
        /*0244*/ 	.word	0x000000ff
        /*0248*/ 	.word	0x00000148
        /*024c*/ 	.short	0x0100
        /*024e*/ 	.byte	0x04
	.zero		1


	//   ....[22]....
        /*0250*/ 	.word	0x00000750
        /*0254*/ 	.word	0x000000ff
        /*0258*/ 	.word	0x00000058
        /*025c*/ 	.short	0x0100
        /*025e*/ 	.byte	0x04
	.zero		1


	//   ....[23]....
        /*0260*/ 	.word	0x00000760
        /*0264*/ 	.word	0x000000ff
        /*0268*/ 	.word	0x00000150
        /*026c*/ 	.short	0x0100
        /*026e*/ 	.byte	0x04
	.zero		1


	//   ....[24]....
        /*0270*/ 	.word	0x00000770
        /*0274*/ 	.word	0x000000ff
        /*0278*/ 	.word	0x00000060
        /*027c*/ 	.short	0x0100
        /*027e*/ 	.byte	0x04
	.zero		1


	//   ....[25]....
        /*0280*/ 	.word	0x00000780
        /*0284*/ 	.word	0x000000ff
        /*0288*/ 	.word	0x00000158
        /*028c*/ 	.short	0x0100
        /*028e*/ 	.byte	0x04
	.zero		1


	//   ....[26]....
        /*0290*/ 	.word	0x00000790
        /*0294*/ 	.word	0x000000ff
        /*0298*/ 	.word	0x00000068
        /*029c*/ 	.short	0x0100
        /*029e*/ 	.byte	0x04
	.zero		1


	//   ....[27]....
        /*02a0*/ 	.word	0x000007a0
        /*02a4*/ 	.word	0x000000ff
        /*02a8*/ 	.word	0x00000160
        /*02ac*/ 	.short	0x0100
        /*02ae*/ 	.byte	0x04
	.zero		1


	//   ....[28]....
        /*02b0*/ 	.word	0x000007b0
        /*02b4*/ 	.word	0x000000ff
        /*02b8*/ 	.word	0x00000070
        /*02bc*/ 	.short	0x0100
        /*02be*/ 	.byte	0x04
	.zero		1


	//   ....[29]....
        /*02c0*/ 	.word	0x000007c0
        /*02c4*/ 	.word	0x000000ff
        /*02c8*/ 	.word	0x00000168
        /*02cc*/ 	.short	0x0100
        /*02ce*/ 	.byte	0x04
	.zero		1


	//   ....[30]....
        /*02d0*/ 	.word	0x000007d0
        /*02d4*/ 	.word	0x000000ff
        /*02d8*/ 	.word	0x00000078
        /*02dc*/ 	.short	0x0100
        /*02de*/ 	.byte	0x04
	.zero		1


	//   ....[31]....
        /*02e0*/ 	.word	0x000007e0
        /*02e4*/ 	.word	0x000000ff
        /*02e8*/ 	.word	0x00000170
        /*02ec*/ 	.short	0x0100
        /*02ee*/ 	.byte	0x04
	.zero		1


	//   ....[32]....
        /*02f0*/ 	.word	0x000007f0
        /*02f4*/ 	.word	0x000000ff
        /*02f8*/ 	.word	0x00000080
        /*02fc*/ 	.short	0x0100
        /*02fe*/ 	.byte	0x04
	.zero		1


	//   ....[33]....
        /*0300*/ 	.word	0x00000800
        /*0304*/ 	.word	0x000000ff
        /*0308*/ 	.word	0x00000178
        /*030c*/ 	.short	0x0100
        /*030e*/ 	.byte	0x04
	.zero		1


	//   ....[34]....
        /*0310*/ 	.word	0x00000810
        /*0314*/ 	.word	0x000000ff
        /*0318*/ 	.word	0x00000088
        /*031c*/ 	.short	0x0100
        /*031e*/ 	.byte	0x04
	.zero		1


	//   ....[35]....
        /*0320*/ 	.word	0x00000820
        /*0324*/ 	.word	0x000000ff
        /*0328*/ 	.word	0x00000180
        /*032c*/ 	.short	0x0100
        /*032e*/ 	.byte	0x04
	.zero		1


	//   ....[36]....
        /*0330*/ 	.word	0x00000830
        /*0334*/ 	.word	0x000000ff
        /*0338*/ 	.word	0x00000090
        /*033c*/ 	.short	0x0100
        /*033e*/ 	.byte	0x04
	.zero		1


	//   ....[37]....
        /*0340*/ 	.word	0x00000840
        /*0344*/ 	.word	0x000000ff
        /*0348*/ 	.word	0x00000188
        /*034c*/ 	.short	0x0100
        /*034e*/ 	.byte	0x04
	.zero		1


	//   ....[38]....
        /*0350*/ 	.word	0x00000850
        /*0354*/ 	.word	0x000000ff
        /*0358*/ 	.word	0x00000098
        /*035c*/ 	.short	0x0100
        /*035e*/ 	.byte	0x04
	.zero		1


	//   ....[39]....
        /*0360*/ 	.word	0x00000860
        /*0364*/ 	.word	0x000000ff
        /*0368*/ 	.word	0x00000190
        /*036c*/ 	.short	0x0100
        /*036e*/ 	.byte	0x04
	.zero		1


	//   ....[40]....
        /*0370*/ 	.word	0x00000870
        /*0374*/ 	.word	0x000000ff
        /*0378*/ 	.word	0x000000a0
        /*037c*/ 	.short	0x0100
        /*037e*/ 	.byte	0x04
	.zero		1


	//   ....[41]....
        /*0380*/ 	.word	0x00000880
        /*0384*/ 	.word	0x000000ff
        /*0388*/ 	.word	0x00000198
        /*038c*/ 	.short	0x0100
        /*038e*/ 	.byte	0x04
	.zero		1


	//   ....[42]....
        /*0390*/ 	.word	0x00000890
        /*0394*/ 	.word	0x000000ff
        /*0398*/ 	.word	0x000000a8
        /*039c*/ 	.short	0x0100
        /*039e*/ 	.byte	0x04
	.zero		1


	//   ....[43]....
        /*03a0*/ 	.word	0x000008a0
        /*03a4*/ 	.word	0x000000ff
        /*03a8*/ 	.word	0x000001a0
        /*03ac*/ 	.short	0x0100
        /*03ae*/ 	.byte	0x04
	.zero		1


	//   ....[44]....
        /*03b0*/ 	.word	0x000008b0
        /*03b4*/ 	.word	0x000000ff
        /*03b8*/ 	.word	0x000000b0
        /*03bc*/ 	.short	0x0100
        /*03be*/ 	.byte	0x04
	.zero		1


	//   ....[45]....
        /*03c0*/ 	.word	0x000008c0
        /*03c4*/ 	.word	0x000000ff
        /*03c8*/ 	.word	0x000001a8
        /*03cc*/ 	.short	0x0100
        /*03ce*/ 	.byte	0x04
	.zero		1


	//   ....[46]....
        /*03d0*/ 	.word	0x000008d0
        /*03d4*/ 	.word	0x000000ff
        /*03d8*/ 	.word	0x000000b8
        /*03dc*/ 	.short	0x0100
        /*03de*/ 	.byte	0x04
	.zero		1


	//   ....[47]....
        /*03e0*/ 	.word	0x000008e0
        /*03e4*/ 	.word	0x000000ff
        /*03e8*/ 	.word	0x000001b0
        /*03ec*/ 	.short	0x0100
        /*03ee*/ 	.byte	0x04
	.zero		1


	//   ....[48]....
        /*03f0*/ 	.word	0x000008f0
        /*03f4*/ 	.word	0x000000ff
        /*03f8*/ 	.word	0x000000c0
        /*03fc*/ 	.short	0x0100
        /*03fe*/ 	.byte	0x04
	.zero		1


	//   ....[49]....
        /*0400*/ 	.word	0x00000900
        /*0404*/ 	.word	0x000000ff
        /*0408*/ 	.word	0x000001b8
        /*040c*/ 	.short	0x0100
        /*040e*/ 	.byte	0x04
	.zero		1


	//   ....[50]....
        /*0410*/ 	.word	0x00000910
        /*0414*/ 	.word	0x000000ff
        /*0418*/ 	.word	0x000000c8
        /*041c*/ 	.short	0x0100
        /*041e*/ 	.byte	0x04
	.zero		1


	//   ....[51]....
        /*0420*/ 	.word	0x00000920
        /*0424*/ 	.word	0x000000ff
        /*0428*/ 	.word	0x000001c0
        /*042c*/ 	.short	0x0100
        /*042e*/ 	.byte	0x04
	.zero		1


	//   ....[52]....
        /*0430*/ 	.word	0x00000930
        /*0434*/ 	.word	0x000000ff
        /*0438*/ 	.word	0x000000d0
        /*043c*/ 	.short	0x0100
        /*043e*/ 	.byte	0x04
	.zero		1


	//   ....[53]....
        /*0440*/ 	.word	0x00000940
        /*0444*/ 	.word	0x000000ff
        /*0448*/ 	.word	0x000001c8
        /*044c*/ 	.short	0x0100
        /*044e*/ 	.byte	0x04
	.zero		1


	//   ....[54]....
        /*0450*/ 	.word	0x00000950
        /*0454*/ 	.word	0x000000ff
        /*0458*/ 	.word	0x000000d8
        /*045c*/ 	.short	0x0100
        /*045e*/ 	.byte	0x04
	.zero		1


	//   ....[55]....
        /*0460*/ 	.word	0x00000960
        /*0464*/ 	.word	0x000000ff
        /*0468*/ 	.word	0x000001d0
        /*046c*/ 	.short	0x0100
        /*046e*/ 	.byte	0x04
	.zero		1


	//   ....[56]....
        /*0470*/ 	.word	0x00000970
        /*0474*/ 	.word	0x000000ff
        /*0478*/ 	.word	0x000000e0
        /*047c*/ 	.short	0x0100
        /*047e*/ 	.byte	0x04
	.zero		1


	//   ....[57]....
        /*0480*/ 	.word	0x00000980
        /*0484*/ 	.word	0x000000ff
        /*0488*/ 	.word	0x000001d8
        /*048c*/ 	.short	0x0100
        /*048e*/ 	.byte	0x04
	.zero		1


	//   ....[58]....
        /*0490*/ 	.word	0x00000990
        /*0494*/ 	.word	0x000000ff
        /*0498*/ 	.word	0x000000e8
        /*049c*/ 	.short	0x0100
        /*049e*/ 	.byte	0x04
	.zero		1


	//   ....[59]....
        /*04a0*/ 	.word	0x000009a0
        /*04a4*/ 	.word	0x000000ff
        /*04a8*/ 	.word	0x000001e0
        /*04ac*/ 	.short	0x0100
        /*04ae*/ 	.byte	0x04
	.zero		1


	//   ....[60]....
        /*04b0*/ 	.word	0x000009b0
        /*04b4*/ 	.word	0x000000ff
        /*04b8*/ 	.word	0x000000f0
        /*04bc*/ 	.short	0x0100
        /*04be*/ 	.byte	0x04
	.zero		1


	//   ....[61]....
        /*04c0*/ 	.word	0x000009c0
        /*04c4*/ 	.word	0x000000ff
        /*04c8*/ 	.word	0x000001e8
        /*04cc*/ 	.short	0x0100
        /*04ce*/ 	.byte	0x04
	.zero		1


	//   ....[62]....
        /*04d0*/ 	.word	0x00000b00
        /*04d4*/ 	.word	0x000000ff
        /*04d8*/ 	.word	0x000001f0
        /*04dc*/ 	.short	0x0100
        /*04de*/ 	.byte	0x04
	.zero		1


	//   ....[63]....
        /*04e0*/ 	.word	0x00000b10
        /*04e4*/ 	.word	0x000000ff
        /*04e8*/ 	.word	0x000001f8
        /*04ec*/ 	.short	0x0100
        /*04ee*/ 	.byte	0x04
	.zero		1


	//   ....[64]....
        /*04f0*/ 	.word	0x00000c00
        /*04f4*/ 	.word	0x000000ff
        /*04f8*/ 	.word	0x00000200
        /*04fc*/ 	.short	0x0100
        /*04fe*/ 	.byte	0x04
	.zero		1


	//   ....[65]....
        /*0500*/ 	.word	0x00000c10
        /*0504*/ 	.word	0x000000ff
        /*0508*/ 	.word	0x00000208
        /*050c*/ 	.short	0x0100
        /*050e*/ 	.byte	0x04
	.zero		1


	//   ....[66]....
        /*0510*/ 	.word	0x00000d50
        /*0514*/ 	.word	0x000000ff
        /*0518*/ 	.word	0x00000210
        /*051c*/ 	.short	0x0100
        /*051e*/ 	.byte	0x04
	.zero		1


	//   ....[67]....
        /*0520*/ 	.word	0x00000d60
        /*0524*/ 	.word	0x000000ff
        /*0528*/ 	.word	0x00000220
        /*052c*/ 	.short	0x0100
        /*052e*/ 	.byte	0x04
	.zero		1


	//   ....[68]....
        /*0530*/ 	.word	0x00000d70
        /*0534*/ 	.word	0x000000ff
        /*0538*/ 	.word	0x00000218
        /*053c*/ 	.short	0x0100
        /*053e*/ 	.byte	0x04
	.zero		1


	//   ....[69]....
        /*0540*/ 	.word	0x00000d80
        /*0544*/ 	.word	0x000000ff
        /*0548*/ 	.word	0x00000228
        /*054c*/ 	.short	0x0100
        /*054e*/ 	.byte	0x04
	.zero		1


	//   ....[70]....
        /*0550*/ 	.word	0x00000eb0
        /*0554*/ 	.word	0x000000ff
        /*0558*/ 	.word	0x00000230
        /*055c*/ 	.short	0x0100
        /*055e*/ 	.byte	0x04
	.zero		1


	//   ....[71]....
        /*0560*/ 	.word	0x00000ec0
        /*0564*/ 	.word	0x000000ff
        /*0568*/ 	.word	0x00000250
        /*056c*/ 	.short	0x0100
        /*056e*/ 	.byte	0x04
	.zero		1


	//   ....[72]....
        /*0570*/ 	.word	0x00000ed0
        /*0574*/ 	.word	0x000000ff
        /*0578*/ 	.word	0x00000238
        /*057c*/ 	.short	0x0100
        /*057e*/ 	.byte	0x04
	.zero		1


	//   ....[73]....
        /*0580*/ 	.word	0x00000ee0
        /*0584*/ 	.word	0x000000ff
        /*0588*/ 	.word	0x00000258
        /*058c*/ 	.short	0x0100
        /*058e*/ 	.byte	0x04
	.zero		1


	//   ....[74]....
        /*0590*/ 	.word	0x00000ef0
        /*0594*/ 	.word	0x000000ff
        /*0598*/ 	.word	0x00000240
        /*059c*/ 	.short	0x0100
        /*059e*/ 	.byte	0x04
	.zero		1


	//   ....[75]....
        /*05a0*/ 	.word	0x00000f00
        /*05a4*/ 	.word	0x000000ff
        /*05a8*/ 	.word	0x00000260
        /*05ac*/ 	.short	0x0100
        /*05ae*/ 	.byte	0x04
	.zero		1


	//   ....[76]....
        /*05b0*/ 	.word	0x00000f10
        /*05b4*/ 	.word	0x000000ff
        /*05b8*/ 	.word	0x00000248
        /*05bc*/ 	.short	0x0100
        /*05be*/ 	.byte	0x04
	.zero		1


	//   ....[77]....
        /*05c0*/ 	.word	0x00000f20
        /*05c4*/ 	.word	0x000000ff
        /*05c8*/ 	.word	0x00000268
        /*05cc*/ 	.short	0x0100
        /*05ce*/ 	.byte	0x04
	.zero		1


	//   ....[78]....
        /*05d0*/ 	.word	0x00001010
        /*05d4*/ 	.word	0x000000ff
        /*05d8*/ 	.word	0x00000270
        /*05dc*/ 	.short	0x0100
        /*05de*/ 	.byte	0x04
	.zero		1


	//   ....[79]....
        /*05e0*/ 	.word	0x00001020
        /*05e4*/ 	.word	0x000000ff
        /*05e8*/ 	.word	0x00000280
        /*05ec*/ 	.short	0x0100
        /*05ee*/ 	.byte	0x04
	.zero		1


	//   ....[80]....
        /*05f0*/ 	.word	0x00001030
        /*05f4*/ 	.word	0x000000ff
        /*05f8*/ 	.word	0x00000278
        /*05fc*/ 	.short	0x0100
        /*05fe*/ 	.byte	0x04
	.zero		1


	//   ....[81]....
        /*0600*/ 	.word	0x00001040
        /*0604*/ 	.word	0x000000ff
        /*0608*/ 	.word	0x00000288
        /*060c*/ 	.short	0x0100
        /*060e*/ 	.byte	0x04
	.zero		1


	//   ....[82]....
        /*0610*/ 	.word	0x00001b80
        /*0614*/ 	.word	0x00000003
        /*0618*/ 	.word	0x00000280
        /*061c*/ 	.short	0x010a
        /*061e*/ 	.byte	0xff
	.zero		1


	//   ....[83]....
        /*0620*/ 	.word	0x00001bb0
        /*0624*/ 	.word	0x00000003
        /*0628*/ 	.word	0x00000270
        /*062c*/ 	.short	0x0101
        /*062e*/ 	.byte	0xff
	.zero		1


	//   ....[84]....
        /*0630*/ 	.word	0x00001c80
        /*0634*/ 	.word	0x000000ff
        /*0638*/ 	.word	0x000000f8
        /*063c*/ 	.short	0x010a
        /*063e*/ 	.byte	0x05
	.zero		1


	//   ....[85]....
        /*0640*/ 	.word	0x00001d00
        /*0644*/ 	.word	0x000000ff
        /*0648*/ 	.word	0x000000f8
        /*064c*/ 	.short	0x010a
        /*064e*/ 	.byte	0x21
	.zero		1


	//   ....[86]....
        /*0650*/ 	.word	0x00001e90
        /*0654*/ 	.word	0x000000ff
        /*0658*/ 	.word	0x000000f8
        /*065c*/ 	.short	0x010a
        /*065e*/ 	.byte	0x08
	.zero		1


	//   ....[87]....
        /*0660*/ 	.word	0x00001fb0
        /*0664*/ 	.word	0x000000ff
        /*0668*/ 	.word	0x00000208
        /*066c*/ 	.short	0x0101
        /*066e*/ 	.byte	0x07
	.zero		1


	//   ....[88]....
        /*0670*/ 	.word	0x00001fd0
        /*0674*/ 	.word	0x000000ff
        /*0678*/ 	.word	0x000000f8
        /*067c*/ 	.short	0x010a
        /*067e*/ 	.byte	0x05
	.zero		1


	//   ....[89]....
        /*0680*/ 	.word	0x00002050
        /*0684*/ 	.word	0x000000ff
        /*0688*/ 	.word	0x000000f8
        /*068c*/ 	.short	0x010a
        /*068e*/ 	.byte	0x11
	.zero		1


	//   ....[90]....
        /*0690*/ 	.word	0x000021e0
        /*0694*/ 	.word	0x000000ff
        /*0698*/ 	.word	0x000000f8
        /*069c*/ 	.short	0x010a
        /*069e*/ 	.byte	0x08
	.zero		1


	//   ....[91]....
        /*06a0*/ 	.word	0x00002330
        /*06a4*/ 	.word	0x00000003
        /*06a8*/ 	.word	0x00000210
        /*06ac*/ 	.short	0x010a
        /*06ae*/ 	.byte	0xff
	.zero		1


	//   ....[92]....
        /*06b0*/ 	.word	0x00002480
        /*06b4*/ 	.word	0x00000000
        /*06b8*/ 	.word	0x00000000
        /*06bc*/ 	.short	0x0101
        /*06be*/ 	.byte	0xff
	.zero		1


	//   ....[93]....
        /*06c0*/ 	.word	0x00002a30
        /*06c4*/ 	.word	0x000000ff
        /*06c8*/ 	.word	0x00000000
        /*06cc*/ 	.short	0x010a
        /*06ce*/ 	.byte	0x04
	.zero		1


	//   ....[94]....
        /*06d0*/ 	.word	0x00002ac0
        /*06d4*/ 	.word	0x000000ff
        /*06d8*/ 	.word	0x00000000
        /*06dc*/ 	.short	0x010a
        /*06de*/ 	.byte	0x05
	.zero		1


	//   ....[95]....
        /*06e0*/ 	.word	0x00002b50
        /*06e4*/ 	.word	0x000000ff
        /*06e8*/ 	.word	0x00000000
        /*06ec*/ 	.short	0x010a
        /*06ee*/ 	.byte	0x05
	.zero		1


	//   ....[96]....
        /*06f0*/ 	.word	0x00002be0
        /*06f4*/ 	.word	0x000000ff
        /*06f8*/ 	.word	0x00000000
        /*06fc*/ 	.short	0x010a
        /*06fe*/ 	.byte	0x05
	.zero		1


	//   ....[97]....
        /*0700*/ 	.word	0x00002c70
        /*0704*/ 	.word	0x000000ff
        /*0708*/ 	.word	0x00000000
        /*070c*/ 	.short	0x010a
        /*070e*/ 	.byte	0x05
	.zero		1


	//   ....[98]....
        /*0710*/ 	.word	0x00002d00
        /*0714*/ 	.word	0x000000ff
        /*0718*/ 	.word	0x00000000
        /*071c*/ 	.short	0x010a
        /*071e*/ 	.byte	0x05
	.zero		1


	//   ....[99]....
        /*0720*/ 	.word	0x00002d90
        /*0724*/ 	.word	0x000000ff
        /*0728*/ 	.word	0x00000000
        /*072c*/ 	.short	0x010a
        /*072e*/ 	.byte	0x05
	.zero		1


	//   ....[100]....
        /*0730*/ 	.word	0x00002e20
        /*0734*/ 	.word	0x000000ff
        /*0738*/ 	.word	0x00000000
        /*073c*/ 	.short	0x010a
        /*073e*/ 	.byte	0x05
	.zero		1


	//   ....[101]....
        /*0740*/ 	.word	0x00002eb0
        /*0744*/ 	.word	0x000000ff
        /*0748*/ 	.word	0x00000000
        /*074c*/ 	.short	0x010a
        /*074e*/ 	.byte	0x05
	.zero		1


	//   ....[102]....
        /*0750*/ 	.word	0x00002f40
        /*0754*/ 	.word	0x000000ff
        /*0758*/ 	.word	0x00000000
        /*075c*/ 	.short	0x010a
        /*075e*/ 	.byte	0x05
	.zero		1


	//   ....[103]....
        /*0760*/ 	.word	0x00002fd0
        /*0764*/ 	.word	0x000000ff
        /*0768*/ 	.word	0x00000000
        /*076c*/ 	.short	0x010a
        /*076e*/ 	.byte	0x05
	.zero		1


	//   ....[104]....
        /*0770*/ 	.word	0x00003060
        /*0774*/ 	.word	0x000000ff
        /*0778*/ 	.word	0x00000000
        /*077c*/ 	.short	0x010a
        /*077e*/ 	.byte	0x05
	.zero		1


	//   ....[105]....
        /*0780*/ 	.word	0x000030f0
        /*0784*/ 	.word	0x000000ff
        /*0788*/ 	.word	0x00000000
        /*078c*/ 	.short	0x010a
        /*078e*/ 	.byte	0x05
	.zero		1


	//   ....[106]....
        /*0790*/ 	.word	0x00003180
        /*0794*/ 	.word	0x000000ff
        /*0798*/ 	.word	0x00000000
        /*079c*/ 	.short	0x010a
        /*079e*/ 	.byte	0x05
	.zero		1


	//   ....[107]....
        /*07a0*/ 	.word	0x00003210
        /*07a4*/ 	.word	0x000000ff
        /*07a8*/ 	.word	0x00000000
        /*07ac*/ 	.short	0x010a
        /*07ae*/ 	.byte	0x05
	.zero		1


	//   ....[108]....
        /*07b0*/ 	.word	0x000032a0
        /*07b4*/ 	.word	0x000000ff
        /*07b8*/ 	.word	0x00000000
        /*07bc*/ 	.short	0x010a
        /*07be*/ 	.byte	0x05
	.zero		1


	//   ....[109]....
        /*07c0*/ 	.word	0x00003330
        /*07c4*/ 	.word	0x000000ff
        /*07c8*/ 	.word	0x00000000
        /*07cc*/ 	.short	0x010a
        /*07ce*/ 	.byte	0x05
	.zero		1


	//   ....[110]....
        /*07d0*/ 	.word	0x000033c0
        /*07d4*/ 	.word	0x000000ff
        /*07d8*/ 	.word	0x00000000
        /*07dc*/ 	.short	0x010a
        /*07de*/ 	.byte	0x05
	.zero		1


	//   ....[111]....
        /*07e0*/ 	.word	0x00003450
        /*07e4*/ 	.word	0x000000ff
        /*07e8*/ 	.word	0x00000000
        /*07ec*/ 	.short	0x010a
        /*07ee*/ 	.byte	0x05
	.zero		1


	//   ....[112]....
        /*07f0*/ 	.word	0x000034e0
        /*07f4*/ 	.word	0x000000ff
        /*07f8*/ 	.word	0x00000000
        /*07fc*/ 	.short	0x010a
        /*07fe*/ 	.byte	0x05
	.zero		1


	//   ....[113]....
        /*0800*/ 	.word	0x00003570
        /*0804*/ 	.word	0x000000ff
        /*0808*/ 	.word	0x00000000
        /*080c*/ 	.short	0x010a
        /*080e*/ 	.byte	0x05
	.zero		1


	//   ....[114]....
        /*0810*/ 	.word	0x00003600
        /*0814*/ 	.word	0x000000ff
        /*0818*/ 	.word	0x00000000
        /*081c*/ 	.short	0x010a
        /*081e*/ 	.byte	0x05
	.zero		1


	//   ....[115]....
        /*0820*/ 	.word	0x00003690
        /*0824*/ 	.word	0x000000ff
        /*0828*/ 	.word	0x00000000
        /*082c*/ 	.short	0x010a
        /*082e*/ 	.byte	0x05
	.zero		1


	//   ....[116]....
        /*0830*/ 	.word	0x00003720
        /*0834*/ 	.word	0x000000ff
        /*0838*/ 	.word	0x00000000
        /*083c*/ 	.short	0x010a
        /*083e*/ 	.byte	0x05
	.zero		1


	//   ....[117]....
        /*0840*/ 	.word	0x000037b0
        /*0844*/ 	.word	0x000000ff
        /*0848*/ 	.word	0x00000000
        /*084c*/ 	.short	0x010a
        /*084e*/ 	.byte	0x05
	.zero		1


	//   ....[118]....
        /*0850*/ 	.word	0x00003840
        /*0854*/ 	.word	0x000000ff
        /*0858*/ 	.word	0x00000000
        /*085c*/ 	.short	0x010a
        /*085e*/ 	.byte	0x05
	.zero		1


	//   ....[119]....
        /*0860*/ 	.word	0x000038d0
        /*0864*/ 	.word	0x000000ff
        /*0868*/ 	.word	0x00000000
        /*086c*/ 	.short	0x010a
        /*086e*/ 	.byte	0x05
	.zero		1


	//   ....[120]....
        /*0870*/ 	.word	0x00003960
        /*0874*/ 	.word	0x000000ff
        /*0878*/ 	.word	0x00000000
        /*087c*/ 	.short	0x010a
        /*087e*/ 	.byte	0x05
	.zero		1


	//   ....[121]....
        /*0880*/ 	.word	0x000039f0
        /*0884*/ 	.word	0x000000ff
        /*0888*/ 	.word	0x00000000
        /*088c*/ 	.short	0x010a
        /*088e*/ 	.byte	0x05
	.zero		1


	//   ....[122]....
        /*0890*/ 	.word	0x00003a80
        /*0894*/ 	.word	0x000000ff
        /*0898*/ 	.word	0x00000000
        /*089c*/ 	.short	0x010a
        /*089e*/ 	.byte	0x05
	.zero		1


	//   ....[123]....
        /*08a0*/ 	.word	0x00003b20
        /*08a4*/ 	.word	0x00000000
        /*08a8*/ 	.word	0x00000000
        /*08ac*/ 	.short	0x010a
        /*08ae*/ 	.byte	0xff
	.zero		1


	//   ....[124]....
        /*08b0*/ 	.word	0x00003c40
        /*08b4*/ 	.word	0x00000002
        /*08b8*/ 	.word	0x00000270
        /*08bc*/ 	.short	0x010a
        /*08be*/ 	.byte	0xff
	.zero		1


	//   ....[125]....
        /*08c0*/ 	.word	0x00003ca0
        /*08c4*/ 	.word	0x00000004
        /*08c8*/ 	.word	0x00000000
        /*08cc*/ 	.short	0x0101
        /*08ce*/ 	.byte	0xff
	.zero		1


	//   ....[126]....
        /*08d0*/ 	.word	0x00003cc0
        /*08d4*/ 	.word	0x000000ff
        /*08d8*/ 	.word	0x00000220
        /*08dc*/ 	.short	0x010a
        /*08de*/ 	.byte	0x04
	.zero		1


	//   ....[127]....
        /*08e0*/ 	.word	0x00003de0
        /*08e4*/ 	.word	0x00000002
        /*08e8*/ 	.word	0x00000210
        /*08ec*/ 	.short	0x010a
        /*08ee*/ 	.byte	0xff
	.zero		1


	//   ....[128]....
        /*08f0*/ 	.word	0x00003ef0
        /*08f4*/ 	.word	0x00000002
        /*08f8*/ 	.word	0x00000000
        /*08fc*/ 	.short	0x0101
        /*08fe*/ 	.byte	0xff
	.zero		1


	//   ....[129]....
        /*0900*/ 	.word	0x00003f80
        /*0904*/ 	.word	0x000000ff
        /*0908*/ 	.word	0x00000220
        /*090c*/ 	.short	0x0106
        /*090e*/ 	.byte	0x04
	.zero		1


	//   ....[130]....
        /*0910*/ 	.word	0x00003fa0
        /*0914*/ 	.word	0x000000ff
        /*0918*/ 	.word	0x00000220
        /*091c*/ 	.short	0x010a
        /*091e*/ 	.byte	0x04
	.zero		1


	//   ....[131]....
        /*0920*/ 	.word	0x00004030
        /*0924*/ 	.word	0x000000ff
        /*0928*/ 	.word	0x00000220
        /*092c*/ 	.short	0x0106
        /*092e*/ 	.byte	0x07
	.zero		1


	//   ....[132]....
        /*0930*/ 	.word	0x00004070
        /*0934*/ 	.word	0x00000000
        /*0938*/ 	.word	0x00000220
        /*093c*/ 	.short	0x010a
        /*093e*/ 	.byte	0xff
	.zero		1


	//   ....[133]....
        /*0940*/ 	.word	0x00004580
        /*0944*/ 	.word	0x00000000
        /*0948*/ 	.word	0x00000210
        /*094c*/ 	.short	0x010a
        /*094e*/ 	.byte	0xff
	.zero		1


	//   ....[134]....
        /*0950*/ 	.word	0x00004680
        /*0954*/ 	.word	0x00000003
        /*0958*/ 	.word	0x00000000
        /*095c*/ 	.short	0x0101
        /*095e*/ 	.byte	0xff
	.zero		1


	//   ....[135]....
        /*0960*/ 	.word	0x00004690
        /*0964*/ 	.word	0x000000ff
        /*0968*/ 	.word	0x00000000
        /*096c*/ 	.short	0x010a
        /*096e*/ 	.byte	0x05
	.zero		1


	//   ....[136]....
        /*0970*/ 	.word	0x00004710
        /*0974*/ 	.word	0x000000ff
        /*0978*/ 	.word	0x00000250
        /*097c*/ 	.short	0x010a
        /*097e*/ 	.byte	0x17
	.zero		1


	//   ....[137]....
        /*0980*/ 	.word	0x000047e0
        /*0984*/ 	.word	0x000000ff
        /*0988*/ 	.word	0x00000000
        /*098c*/ 	.short	0x010a
        /*098e*/ 	.byte	0x07
	.zero		1


	//   ....[138]....
        /*0990*/ 	.word	0x00004920
        /*0994*/ 	.word	0x000000ff
        /*0998*/ 	.word	0x00000000
        /*099c*/ 	.short	0x010a
        /*099e*/ 	.byte	0x06
	.zero		1


	//   ....[139]....
        /*09a0*/ 	.word	0x00004b10
        /*09a4*/ 	.word	0x000000ff
        /*09a8*/ 	.word	0x00000000
        /*09ac*/ 	.short	0x010a
        /*09ae*/ 	.byte	0x04
	.zero		1


	//   ....[140]....
        /*09b0*/ 	.word	0x00004ba0
        /*09b4*/ 	.word	0x000000ff
        /*09b8*/ 	.word	0x00000000
        /*09bc*/ 	.short	0x010a
        /*09be*/ 	.byte	0x05
	.zero		1


	//   ....[141]....
        /*09c0*/ 	.word	0x00004c30
        /*09c4*/ 	.word	0x000000ff
        /*09c8*/ 	.word	0x00000000
        /*09cc*/ 	.short	0x010a
        /*09ce*/ 	.byte	0x05
	.zero		1


	//   ....[142]....
        /*09d0*/ 	.word	0x00004cc0
        /*09d4*/ 	.word	0x000000ff
        /*09d8*/ 	.word	0x00000000
        /*09dc*/ 	.short	0x010a
        /*09de*/ 	.byte	0x04
	.zero		1


	//   ....[143]....
        /*09e0*/ 	.word	0x000051b0
        /*09e4*/ 	.word	0x00000003
        /*09e8*/ 	.word	0x00000210
        /*09ec*/ 	.short	0x010a
        /*09ee*/ 	.byte	0xff
	.zero		1


	//   ....[144]....
        /*09f0*/ 	.word	0x00005320
        /*09f4*/ 	.word	0x00000000
        /*09f8*/ 	.word	0x00000000
        /*09fc*/ 	.short	0x0101
        /*09fe*/ 	.byte	0xff
	.zero		1


	//   ....[145]....
        /*0a00*/ 	.word	0x000057e0
        /*0a04*/ 	.word	0x000000ff
        /*0a08*/ 	.word	0x00000208
        /*0a0c*/ 	.short	0x010a
        /*0a0e*/ 	.byte	0x15
	.zero		1


	//   ....[146]....
        /*0a10*/ 	.word	0x00005970
        /*0a14*/ 	.word	0x000000ff
        /*0a18*/ 	.word	0x000001f8
        /*0a1c*/ 	.short	0x010a
        /*0a1e*/ 	.byte	0x15
	.zero		1


	//   ....[147]....
        /*0a20*/ 	.word	0x00005c60
        /*0a24*/ 	.word	0x000000ff
        /*0a28*/ 	.word	0x000001f0
        /*0a2c*/ 	.short	0x010b
        /*0a2e*/ 	.byte	0x15
	.zero		1


	//   ....[148]....
        /*0a30*/ 	.word	0x00005c70
        /*0a34*/ 	.word	0x000000ff
        /*0a38*/ 	.word	0x00000000
        /*0a3c*/ 	.short	0x0101
        /*0a3e*/ 	.byte	0x33
	.zero		1


	//   ....[149]....
        /*0a40*/ 	.word	0x00005cb0
        /*0a44*/ 	.word	0x00000000
        /*0a48*/ 	.word	0x000001f8
        /*0a4c*/ 	.short	0x010a
        /*0a4e*/ 	.byte	0xff
	.zero		1


	//   ....[150]....
        /*0a50*/ 	.word	0x00005f20
        /*0a54*/ 	.word	0x00000008
        /*0a58*/ 	.word	0x00000210
        /*0a5c*/ 	.short	0x010a
        /*0a5e*/ 	.byte	0xff
	.zero		1


	//   ....[151]....
        /*0a60*/ 	.word	0x000060a0
        /*0a64*/ 	.word	0x00000000
        /*0a68*/ 	.word	0x00000000
        /*0a6c*/ 	.short	0x0101
        /*0a6e*/ 	.byte	0xff
	.zero		1


	//   ....[152]....
        /*0a70*/ 	.word	0x000068d0
        /*0a74*/ 	.word	0x000000ff
        /*0a78*/ 	.word	0x000001f0
        /*0a7c*/ 	.short	0x010a
        /*0a7e*/ 	.byte	0x2e
	.zero		1


	//   ....[153]....
        /*0a80*/ 	.word	0x000068e0
        /*0a84*/ 	.word	0x000000ff
        /*0a88*/ 	.word	0x00000230
        /*0a8c*/ 	.short	0x010a
        /*0a8e*/ 	.byte	0x2f
	.zero		1


	//   ....[154]....
        /*0a90*/ 	.word	0x00006960
        /*0a94*/ 	.word	0x000000ff
        /*0a98*/ 	.word	0x000001f0
        /*0a9c*/ 	.short	0x010a
        /*0a9e*/ 	.byte	0x2e
	.zero		1


	//   ....[155]....
        /*0aa0*/ 	.word	0x00006b20
        /*0aa4*/ 	.word	0x000000ff
        /*0aa8*/ 	.word	0x00000000
        /*0aac*/ 	.short	0x0101
        /*0aae*/ 	.byte	0x04
	.zero		1


	//   ....[156]....
        /*0ab0*/ 	.word	0x00006b40
        /*0ab4*/ 	.word	0x000000ff
        /*0ab8*/ 	.word	0x00000230
        /*0abc*/ 	.short	0x010a
        /*0abe*/ 	.byte	0x2f
	.zero		1


	//   ....[157]....
        /*0ac0*/ 	.word	0x000076d0
        /*0ac4*/ 	.word	0x000000ff
        /*0ac8*/ 	.word	0x00000000
        /*0acc*/ 	.short	0x0101
        /*0ace*/ 	.byte	0x04
	.zero		1


	//   ....[158]....
        /*0ad0*/ 	.word	0x00007a20
        /*0ad4*/ 	.word	0x00000003
        /*0ad8*/ 	.word	0x00000280
        /*0adc*/ 	.short	0x010a
        /*0ade*/ 	.byte	0xff
	.zero		1


	//   ....[159]....
        /*0ae0*/ 	.word	0x00007a80
        /*0ae4*/ 	.word	0x00000000
        /*0ae8*/ 	.word	0x000000f8
        /*0aec*/ 	.short	0x010a
        /*0aee*/ 	.byte	0xff
	.zero		1


	//   ....[160]....
        /*0af0*/ 	.word	0x00007ae0
        /*0af4*/ 	.word	0x00000000
        /*0af8*/ 	.word	0x000000f8
        /*0afc*/ 	.short	0x010a
        /*0afe*/ 	.byte	0xff
	.zero		1


	//   ....[161]....
        /*0b00*/ 	.word	0x00007b30
        /*0b04*/ 	.word	0x00000003
        /*0b08*/ 	.word	0x00000210
        /*0b0c*/ 	.short	0x010a
        /*0b0e*/ 	.byte	0xff
	.zero		1


	//   ....[162]....
        /*0b10*/ 	.word	0x00007b90
        /*0b14*/ 	.word	0x00000000
        /*0b18*/ 	.word	0x00000000
        /*0b1c*/ 	.short	0x010a
        /*0b1e*/ 	.byte	0xff
	.zero		1


	//   ....[163]....
        /*0b20*/ 	.word	0x00007bf0
        /*0b24*/ 	.word	0x00000000
        /*0b28*/ 	.word	0x00000000
        /*0b2c*/ 	.short	0x010a
        /*0b2e*/ 	.byte	0xff
	.zero		1


	//   ....[164]....
        /*0b30*/ 	.word	0x00007c50
        /*0b34*/ 	.word	0x00000000
        /*0b38*/ 	.word	0x00000000
        /*0b3c*/ 	.short	0x010a
        /*0b3e*/ 	.byte	0xff
	.zero		1


	//   ....[165]....
        /*0b40*/ 	.word	0x00007cb0
        /*0b44*/ 	.word	0x00000000
        /*0b48*/ 	.word	0x00000000
        /*0b4c*/ 	.short	0x010a
        /*0b4e*/ 	.byte	0xff
	.zero		1


	//   ....[166]....
        /*0b50*/ 	.word	0x00007d10
        /*0b54*/ 	.word	0x00000000
        /*0b58*/ 	.word	0x00000000
        /*0b5c*/ 	.short	0x010a
        /*0b5e*/ 	.byte	0xff
	.zero		1


	//   ....[167]....
        /*0b60*/ 	.word	0x00007d70
        /*0b64*/ 	.word	0x00000000
        /*0b68*/ 	.word	0x00000000
        /*0b6c*/ 	.short	0x010a
        /*0b6e*/ 	.byte	0xff
	.zero		1


	//   ....[168]....
        /*0b70*/ 	.word	0x00007dd0
        /*0b74*/ 	.word	0x00000000
        /*0b78*/ 	.word	0x00000000
        /*0b7c*/ 	.short	0x010a
        /*0b7e*/ 	.byte	0xff
	.zero		1


	//   ....[169]....
        /*0b80*/ 	.word	0x00007e30
        /*0b84*/ 	.word	0x00000000
        /*0b88*/ 	.word	0x00000000
        /*0b8c*/ 	.short	0x010a
        /*0b8e*/ 	.byte	0xff
	.zero		1


	//   ....[170]....
        /*0b90*/ 	.word	0x00007e90
        /*0b94*/ 	.word	0x00000000
        /*0b98*/ 	.word	0x00000000
        /*0b9c*/ 	.short	0x010a
        /*0b9e*/ 	.byte	0xff
	.zero		1


	//   ....[171]....
        /*0ba0*/ 	.word	0x00007ef0
        /*0ba4*/ 	.word	0x00000000
        /*0ba8*/ 	.word	0x00000000
        /*0bac*/ 	.short	0x010a
        /*0bae*/ 	.byte	0xff
	.zero		1


	//   ....[172]....
        /*0bb0*/ 	.word	0x00007f50
        /*0bb4*/ 	.word	0x00000000
        /*0bb8*/ 	.word	0x00000000
        /*0bbc*/ 	.short	0x010a
        /*0bbe*/ 	.byte	0xff
	.zero		1


	//   ....[173]....
        /*0bc0*/ 	.word	0x00007fb0
        /*0bc4*/ 	.word	0x00000000
        /*0bc8*/ 	.word	0x00000000
        /*0bcc*/ 	.short	0x010a
        /*0bce*/ 	.byte	0xff
	.zero		1


	//   ....[174]....
        /*0bd0*/ 	.word	0x00008010
        /*0bd4*/ 	.word	0x00000000
        /*0bd8*/ 	.word	0x00000000
        /*0bdc*/ 	.short	0x010a
        /*0bde*/ 	.byte	0xff
	.zero		1


	//   ....[175]....
        /*0be0*/ 	.word	0x00008070
        /*0be4*/ 	.word	0x00000000
        /*0be8*/ 	.word	0x00000000
        /*0bec*/ 	.short	0x010a
        /*0bee*/ 	.byte	0xff
	.zero		1


	//   ....[176]....
        /*0bf0*/ 	.word	0x000080d0
        /*0bf4*/ 	.word	0x00000000
        /*0bf8*/ 	.word	0x00000000
        /*0bfc*/ 	.short	0x010a
        /*0bfe*/ 	.byte	0xff
	.zero		1


	//   ....[177]....
        /*0c00*/ 	.word	0x00008130
        /*0c04*/ 	.word	0x00000000
        /*0c08*/ 	.word	0x00000000
        /*0c0c*/ 	.short	0x010a
        /*0c0e*/ 	.byte	0xff
	.zero		1


	//   ....[178]....
        /*0c10*/ 	.word	0x00008190
        /*0c14*/ 	.word	0x00000000
        /*0c18*/ 	.word	0x00000000
        /*0c1c*/ 	.short	0x010a
        /*0c1e*/ 	.byte	0xff
	.zero		1


	//   ....[179]....
        /*0c20*/ 	.word	0x000081f0
        /*0c24*/ 	.word	0x00000000
        /*0c28*/ 	.word	0x00000000
        /*0c2c*/ 	.short	0x010a
        /*0c2e*/ 	.byte	0xff
	.zero		1


	//   ....[180]....
        /*0c30*/ 	.word	0x00008250
        /*0c34*/ 	.word	0x00000000
        /*0c38*/ 	.word	0x00000000
        /*0c3c*/ 	.short	0x010a
        /*0c3e*/ 	.byte	0xff
	.zero		1


	//   ....[181]....
        /*0c40*/ 	.word	0x000082b0
        /*0c44*/ 	.word	0x00000000
        /*0c48*/ 	.word	0x00000000
        /*0c4c*/ 	.short	0x010a
        /*0c4e*/ 	.byte	0xff
	.zero		1


	//   ....[182]....
        /*0c50*/ 	.word	0x00008310
        /*0c54*/ 	.word	0x00000000
        /*0c58*/ 	.word	0x00000000
        /*0c5c*/ 	.short	0x010a
        /*0c5e*/ 	.byte	0xff
	.zero		1


	//   ....[183]....
        /*0c60*/ 	.word	0x00008370
        /*0c64*/ 	.word	0x00000000
        /*0c68*/ 	.word	0x00000000
        /*0c6c*/ 	.short	0x010a
        /*0c6e*/ 	.byte	0xff
	.zero		1


	//   ....[184]....
        /*0c70*/ 	.word	0x000083d0
        /*0c74*/ 	.word	0x00000000
        /*0c78*/ 	.word	0x00000000
        /*0c7c*/ 	.short	0x010a
        /*0c7e*/ 	.byte	0xff
	.zero		1


	//   ....[185]....
        /*0c80*/ 	.word	0x00008430
        /*0c84*/ 	.word	0x00000000
        /*0c88*/ 	.word	0x00000000
        /*0c8c*/ 	.short	0x010a
        /*0c8e*/ 	.byte	0xff
	.zero		1


	//   ....[186]....
        /*0c90*/ 	.word	0x00008490
        /*0c94*/ 	.word	0x00000000
        /*0c98*/ 	.word	0x00000000
        /*0c9c*/ 	.short	0x010a
        /*0c9e*/ 	.byte	0xff
	.zero		1


	//   ....[187]....
        /*0ca0*/ 	.word	0x000084f0
        /*0ca4*/ 	.word	0x00000000
        /*0ca8*/ 	.word	0x00000000
        /*0cac*/ 	.short	0x010a
        /*0cae*/ 	.byte	0xff
	.zero		1


	//   ....[188]....
        /*0cb0*/ 	.word	0x00008550
        /*0cb4*/ 	.word	0x00000000
        /*0cb8*/ 	.word	0x00000000
        /*0cbc*/ 	.short	0x010a
        /*0cbe*/ 	.byte	0xff
	.zero		1


	//   ....[189]....
        /*0cc0*/ 	.word	0x000085b0
        /*0cc4*/ 	.word	0x00000000
        /*0cc8*/ 	.word	0x00000000
        /*0ccc*/ 	.short	0x010a
        /*0cce*/ 	.byte	0xff
	.zero		1


	//   ....[190]....
        /*0cd0*/ 	.word	0x00008610
        /*0cd4*/ 	.word	0x00000000
        /*0cd8*/ 	.word	0x00000000
        /*0cdc*/ 	.short	0x010a
        /*0cde*/ 	.byte	0xff
	.zero		1


	//   ....[191]....
        /*0ce0*/ 	.word	0x00008670
        /*0ce4*/ 	.word	0x00000000
        /*0ce8*/ 	.word	0x00000000
        /*0cec*/ 	.short	0x010a
        /*0cee*/ 	.byte	0xff
	.zero		1


	//   ....[192]....
        /*0cf0*/ 	.word	0x000086c0
        /*0cf4*/ 	.word	0x00000002
        /*0cf8*/ 	.word	0x00000270
        /*0cfc*/ 	.short	0x010a
        /*0cfe*/ 	.byte	0xff
	.zero		1


	//   ....[193]....
        /*0d00*/ 	.word	0x00008720
        /*0d04*/ 	.word	0x00000002
        /*0d08*/ 	.word	0x00000220
        /*0d0c*/ 	.short	0x010a
        /*0d0e*/ 	.byte	0xff
	.zero		1


	//   ....[194]....
        /*0d10*/ 	.word	0x00008770
        /*0d14*/ 	.word	0x00000002
        /*0d18*/ 	.word	0x00000210
        /*0d1c*/ 	.short	0x010a
        /*0d1e*/ 	.byte	0xff
	.zero		1


	//   ....[195]....
        /*0d20*/ 	.word	0x000087d0
        /*0d24*/ 	.word	0x00000000
        /*0d28*/ 	.word	0x00000220
        /*0d2c*/ 	.short	0x010a
        /*0d2e*/ 	.byte	0xff
	.zero		1


	//   ....[196]....
        /*0d30*/ 	.word	0x00008820
        /*0d34*/ 	.word	0x00000000
        /*0d38*/ 	.word	0x00000210
        /*0d3c*/ 	.short	0x010a
        /*0d3e*/ 	.byte	0xff
	.zero		1


	//   ....[197]....
        /*0d40*/ 	.word	0x00008880
        /*0d44*/ 	.word	0x00000003
        /*0d48*/ 	.word	0x00000250
        /*0d4c*/ 	.short	0x010a
        /*0d4e*/ 	.byte	0xff
	.zero		1


	//   ....[198]....
        /*0d50*/ 	.word	0x000088e0
        /*0d54*/ 	.word	0x00000000
        /*0d58*/ 	.word	0x00000000
        /*0d5c*/ 	.short	0x010a
        /*0d5e*/ 	.byte	0xff
	.zero		1


	//   ....[199]....
        /*0d60*/ 	.word	0x00008940
        /*0d64*/ 	.word	0x00000000
        /*0d68*/ 	.word	0x00000000
        /*0d6c*/ 	.short	0x010a
        /*0d6e*/ 	.byte	0xff
	.zero		1


	//   ....[200]....
        /*0d70*/ 	.word	0x000089a0
        /*0d74*/ 	.word	0x00000000
        /*0d78*/ 	.word	0x00000000
        /*0d7c*/ 	.short	0x010a
        /*0d7e*/ 	.byte	0xff
	.zero		1


	//   ....[201]....
        /*0d80*/ 	.word	0x00008a00
        /*0d84*/ 	.word	0x00000000
        /*0d88*/ 	.word	0x00000000
        /*0d8c*/ 	.short	0x010a
        /*0d8e*/ 	.byte	0xff
	.zero		1


	//   ....[202]....
        /*0d90*/ 	.word	0x00008a60
        /*0d94*/ 	.word	0x00000000
        /*0d98*/ 	.word	0x00000000
        /*0d9c*/ 	.short	0x010a
        /*0d9e*/ 	.byte	0xff
	.zero		1


	//   ....[203]....
        /*0da0*/ 	.word	0x00008ab0
        /*0da4*/ 	.word	0x00000003
        /*0da8*/ 	.word	0x00000210
        /*0dac*/ 	.short	0x010a
        /*0dae*/ 	.byte	0xff
	.zero		1


	//   ....[204]....
        /*0db0*/ 	.word	0x00008b10
        /*0db4*/ 	.word	0x00000000
        /*0db8*/ 	.word	0x00000208
        /*0dbc*/ 	.short	0x010a
        /*0dbe*/ 	.byte	0xff
	.zero		1


	//   ....[205]....
        /*0dc0*/ 	.word	0x00008b70
        /*0dc4*/ 	.word	0x00000003
        /*0dc8*/ 	.word	0x000001f8
        /*0dcc*/ 	.short	0x010a
        /*0dce*/ 	.byte	0xff
	.zero		1


	//   ....[206]....
        /*0dd0*/ 	.word	0x00008bc0
        /*0dd4*/ 	.word	0x00000008
        /*0dd8*/ 	.word	0x00000210
        /*0ddc*/ 	.short	0x010a
        /*0dde*/ 	.byte	0xff
	.zero		1


	//   ....[207]....
        /*0de0*/ 	.word	0x00008c20
        /*0de4*/ 	.word	0x00000000
        /*0de8*/ 	.word	0x000001f0
        /*0dec*/ 	.short	0x010a
        /*0dee*/ 	.byte	0xff
	.zero		1


	//   ....[208]....
        /*0df0*/ 	.word	0x00008c80
        /*0df4*/ 	.word	0x00000000
        /*0df8*/ 	.word	0x00000230
        /*0dfc*/ 	.short	0x010a
        /*0dfe*/ 	.byte	0xff
	.zero		1


	//----- nvinfo : EIATTR_NUM_MBARRIERS
	.align		4
.L_44:
        /*0e00*/ 	.byte	0x03, 0x38
        /*0e02*/ 	.short	0x0052


	//----- nvinfo : EIATTR_EXIT_INSTR_OFFSETS
	.align		4
        /*0e04*/ 	.byte	0x04, 0x1c
        /*0e06*/ 	.short	(.L_46 - .L_45)


	//   ....[0]....
.L_45:
        /*0e08*/ 	.word	0x00003b50


	//   ....[1]....
        /*0e0c*/ 	.word	0x00004040


	//   ....[2]....
        /*0e10*/ 	.word	0x000040a0


	//   ....[3]....
        /*0e14*/ 	.word	0x00004f20


	//   ....[4]....
        /*0e18*/ 	.word	0x00005ce0


	//   ....[5]....
        /*0e1c*/ 	.word	0x00005d20


	//   ....[6]....
        /*0e20*/ 	.word	0x00007a10


	//----- nvinfo : EIATTR_MAX_THREADS
	.align		4
.L_46:
        /*0e24*/ 	.byte	0x04, 0x05
        /*0e26*/ 	.short	(.L_48 - .L_47)
.L_47:
        /*0e28*/ 	.word	0x00000100
        /*0e2c*/ 	.word	0x00000001
        /*0e30*/ 	.word	0x00000001


	//----- nvinfo : EIATTR_CRS_STACK_SIZE
	.align		4
.L_48:
        /*0e34*/ 	.byte	0x04, 0x1e
        /*0e36*/ 	.short	(.L_50 - .L_49)
.L_49:
        /*0e38*/ 	.word	0x00000000


	//----- nvinfo : EIATTR_CBANK_PARAM_SIZE
	.align		4
.L_50:
        /*0e3c*/ 	.byte	0x03, 0x19
        /*0e3e*/ 	.short	0x0800


	//----- nvinfo : EIATTR_PARAM_CBANK
	.align		4
        /*0e40*/ 	.byte	0x04, 0x0a
        /*0e42*/ 	.short	(.L_52 - .L_51)
	.align		4
.L_51:
        /*0e44*/ 	.word	index@(.nv.constant0._ZN7cutlass13device_kernelINS_4gemm6kernel13GemmUniversalIN4cute5tupleIJiiiiEEENS1_10collective13CollectiveMmaINS1_35MainloopSm100TmaUmmaWarpSpecializedILi31ELi2ELi4ENS5_IJNS4_1CILi2EEENSA_ILi1EEESC_EEEEENS5_IJNSA_ILi64EEENSA_ILi48EEESF_EEEaNS5_IJlSC_lEEEaSI_NS4_8TiledMMAINS4_8MMA_AtomIJNS4_15SM100_MMA_S8_SSIaaiLi64ELi48ELNS4_4UMMA5MajorE0ELSN_0ELNSM_8SaturateE0EEEEEENS4_6LayoutINS5_IJSC_SC_SC_EEENS5_IJNSA_ILi0EEEST_ST_EEEEENS5_IJNS4_10UnderscoreESW_SW_EEEEENS4_13SM90_TMA_LOADENS4_14ComposedLayoutINS4_7SwizzleILi2ELi4ELi3EEENS4_18smem_ptr_flag_bitsILi8EEENSR_INS5_IJNSA_ILi8EEESF_EEENS5_IJSF_SC_EEEEEEEvNS4_8identityENS4_23SM90_TMA_LOAD_MULTICASTES19_vS1A_EENS_8epilogue10collective18CollectiveEpilogueINS1D_23Sm100TmaWarpSpecializedILi1ELi1ELi24ELb0ELb0EEEJSH_NS5_IJNSR_ISF_SC_EENSR_ISG_SC_EEEEEaSI_aSI_NS1D_6fusion15FusionCallbacksIS1H_NS1L_17LinearCombinationIaiaiLNS_15FloatRoundStyleE2EEESH_S1K_JEEENS4_5SM1004TMEM4LOAD25SM100_TMEM_LOAD_16dp32b8xESZ_NS10_INS11_ILi0ELi4ELi3EEES14_NSR_INS5_IJS15_NSA_ILi16EEEEEENS5_IJS1W_SC_EEEEEEENS4_39AutoVectorizingCopyWithAssumedAlignmentILi128EEENS4_14SM90_TMA_STOREES20_S22_S22_EEEvvEEEEvNT_6ParamsE)
        /*0e48*/ 	.short	0x0380
        /*0e4a*/ 	.short	0x0800


	//----- nvinfo : EIATTR_SW_WAR
	.align		4
.L_52:
        /*0e4c*/ 	.byte	0x04, 0x36
        /*0e4e*/ 	.short	(.L_54 - .L_53)
.L_53:
        /*0e50*/ 	.word	0x00000008
.L_54:


//--------------------- .nv.callgraph             --------------------------
	.section	.nv.callgraph,"",@"SHT_CUDA_CALLGRAPH"
	.align	4
	.sectionentsize	8
	.align		4
        /*0000*/ 	.word	0x00000000
	.align		4
        /*0004*/ 	.word	0xffffffff
	.align		4
        /*0008*/ 	.word	index@(_ZN7cutlass13device_kernelINS_4gemm6kernel13GemmUniversalIN4cute5tupleIJiiiiEEENS1_10collective13CollectiveMmaINS1_35MainloopSm100TmaUmmaWarpSpecializedILi31ELi2ELi4ENS5_IJNS4_1CILi2EEENSA_ILi1EEESC_EEEEENS5_IJNSA_ILi64EEENSA_ILi48EEESF_EEEaNS5_IJlSC_lEEEaSI_NS4_8TiledMMAINS4_8MMA_AtomIJNS4_15SM100_MMA_S8_SSIaaiLi64ELi48ELNS4_4UMMA5MajorE0ELSN_0ELNSM_8SaturateE0EEEEEENS4_6LayoutINS5_IJSC_SC_SC_EEENS5_IJNSA_ILi0EEEST_ST_EEEEENS5_IJNS4_10UnderscoreESW_SW_EEEEENS4_13SM90_TMA_LOADENS4_14ComposedLayoutINS4_7SwizzleILi2ELi4ELi3EEENS4_18smem_ptr_flag_bitsILi8EEENSR_INS5_IJNSA_ILi8EEESF_EEENS5_IJSF_SC_EEEEEEEvNS4_8identityENS4_23SM90_TMA_LOAD_MULTICASTES19_vS1A_EENS_8epilogue10collective18CollectiveEpilogueINS1D_23Sm100TmaWarpSpecializedILi1ELi1ELi24ELb0ELb0EEEJSH_NS5_IJNSR_ISF_SC_EENSR_ISG_SC_EEEEEaSI_aSI_NS1D_6fusion15FusionCallbacksIS1H_NS1L_17LinearCombinationIaiaiLNS_15FloatRoundStyleE2EEESH_S1K_JEEENS4_5SM1004TMEM4LOAD25SM100_TMEM_LOAD_16dp32b8xESZ_NS10_INS11_ILi0ELi4ELi3EEES14_NSR_INS5_IJS15_NSA_ILi16EEEEEENS5_IJS1W_SC_EEEEEEENS4_39AutoVectorizingCopyWithAssumedAlignmentILi128EEENS4_14SM90_TMA_STOREES20_S22_S22_EEEvvEEEEvNT_6ParamsE)
	.align		4
        /*000c*/ 	.word	index@(__assertfail)
	.align		4
        /*0010*/ 	.word	0x00000000
	.align		4
        /*0014*/ 	.word	0xfffffffe
	.align		4
        /*0018*/ 	.word	0x00000000
	.align		4
        /*001c*/ 	.word	0xfffffffd
	.align		4
        /*0020*/ 	.word	0x00000000
	.align		4
        /*0024*/ 	.word	0xfffffffc


//--------------------- .nv.constant4             --------------------------
	.section	.nv.constant4,"a",@progbits
	.align	8
	.align		8
.nv.constant4:
        /*0000*/ 	.dword	__assertfail
	.align		8
        /*0008*/ 	.dword	__unnamed_1
	.align		8
        /*0010*/ 	.dword	_ZN40_INTERNAL_688142d4_4_k_cu_1c8ed1df_354224cuda3std3__45__cpo5beginE
	.align		8
        /*0018*/ 	.dword	_ZN40_INTERNAL_688142d4_4_k_cu_1c8ed1df_354224cuda3std3__45__cpo3endE
	.align		8
        /*0020*/ 	.dword	_ZN40_INTERNAL_688142d4_4_k_cu_1c8ed1df_354224cuda3std3__45__cpo6cbeginE
	.align		8
        /*0028*/ 	.dword	_ZN40_INTERNAL_688142d4_4_k_cu_1c8ed1df_354224cuda3std3__45__cpo4cendE
	.align		8
        /*0030*/ 	.dword	_ZN40_INTERNAL_688142d4_4_k_cu_1c8ed1df_354224cuda3std3__442_GLOBAL__N__688142d4_4_k_cu_1c8ed1df_354226ignoreE
	.align		8
        /*0038*/ 	.dword	_ZN40_INTERNAL_688142d4_4_k_cu_1c8ed1df_354224cuda3std3__419piecewise_constructE
	.align		8
        /*0040*/ 	.dword	_ZN40_INTERNAL_688142d4_4_k_cu_1c8ed1df_354224cuda3std3__48in_placeE
	.align		8
        /*0048*/ 	.dword	_ZN40_INTERNAL_688142d4_4_k_cu_1c8ed1df_354224cuda3std6ranges3__45__cpo4swapE
	.align		8
        /*0050*/ 	.dword	_ZN40_INTERNAL_688142d4_4_k_cu_1c8ed1df_354224cuda3std6ranges3__45__cpo9iter_moveE
	.align		8
        /*0058*/ 	.dword	_ZN40_INTERNAL_688142d4_4_k_cu_1c8ed1df_354224cute7productE
	.align		8
        /*0060*/ 	.dword	_ZN40_INTERNAL_688142d4_4_k_cu_1c8ed1df_354224cute1_E
	.align		8
        /*0068*/ 	.dword	$str$25
	.align		8
        /*0070*/ 	.dword	$str$26


//--------------------- .text._ZN7cutlass13device_kernelINS_4gemm6kernel13GemmUniversalIN4cute5tupleIJiiiiEEENS1_10collective13CollectiveMmaINS1_35MainloopSm100TmaUmmaWarpSpecializedILi31ELi2ELi4ENS5_IJNS4_1CILi2EEENSA_ILi1EEESC_EEEEENS5_IJNSA_ILi64EEENSA_ILi48EEESF_EEEaNS5_IJlSC_lEEEaSI_NS4_8TiledMMAINS4_8MMA_AtomIJNS4_15SM100_MMA_S8_SSIaaiLi64ELi48ELNS4_4UMMA5MajorE0ELSN_0ELNSM_8SaturateE0EEEEEENS4_6LayoutINS5_IJSC_SC_SC_EEENS5_IJNSA_ILi0EEEST_ST_EEEEENS5_IJNS4_10UnderscoreESW_SW_EEEEENS4_13SM90_TMA_LOADENS4_14ComposedLayoutINS4_7SwizzleILi2ELi4ELi3EEENS4_18smem_ptr_flag_bitsILi8EEENSR_INS5_IJNSA_ILi8EEESF_EEENS5_IJSF_SC_EEEEEEEvNS4_8identityENS4_23SM90_TMA_LOAD_MULTICASTES19_vS1A_EENS_8epilogue10collective18CollectiveEpilogueINS1D_23Sm100TmaWarpSpecializedILi1ELi1ELi24ELb0ELb0EEEJSH_NS5_IJNSR_ISF_SC_EENSR_ISG_SC_EEEEEaSI_aSI_NS1D_6fusion15FusionCallbacksIS1H_NS1L_17LinearCombinationIaiaiLNS_15FloatRoundStyleE2EEESH_S1K_JEEENS4_5SM1004TMEM4LOAD25SM100_TMEM_LOAD_16dp32b8xESZ_NS10_INS11_ILi0ELi4ELi3EEES14_NSR_INS5_IJS15_NSA_ILi16EEEEEENS5_IJS1W_SC_EEEEEEENS4_39AutoVectorizingCopyWithAssumedAlignmentILi128EEENS4_14SM90_TMA_STOREES20_S22_S22_EEEvvEEEEvNT_6ParamsE --------------------------
	.section	.text._ZN7cutlass13device_kernelINS_4gemm6kernel13GemmUniversalIN4cute5tupleIJiiiiEEENS1_10collective13CollectiveMmaINS1_35MainloopSm100TmaUmmaWarpSpecializedILi31ELi2ELi4ENS5_IJNS4_1CILi2EEENSA_ILi1EEESC_EEEEENS5_IJNSA_ILi64EEENSA_ILi48EEESF_EEEaNS5_IJlSC_lEEEaSI_NS4_8TiledMMAINS4_8MMA_AtomIJNS4_15SM100_MMA_S8_SSIaaiLi64ELi48ELNS4_4UMMA5MajorE0ELSN_0ELNSM_8SaturateE0EEEEEENS4_6LayoutINS5_IJSC_SC_SC_EEENS5_IJNSA_ILi0EEEST_ST_EEEEENS5_IJNS4_10UnderscoreESW_SW_EEEEENS4_13SM90_TMA_LOADENS4_14ComposedLayoutINS4_7SwizzleILi2ELi4ELi3EEENS4_18smem_ptr_flag_bitsILi8EEENSR_INS5_IJNSA_ILi8EEESF_EEENS5_IJSF_SC_EEEEEEEvNS4_8identityENS4_23SM90_TMA_LOAD_MULTICASTES19_vS1A_EENS_8epilogue10collective18CollectiveEpilogueINS1D_23Sm100TmaWarpSpecializedILi1ELi1ELi24ELb0ELb0EEEJSH_NS5_IJNSR_ISF_SC_EENSR_ISG_SC_EEEEEaSI_aSI_NS1D_6fusion15FusionCallbacksIS1H_NS1L_17LinearCombinationIaiaiLNS_15FloatRoundStyleE2EEESH_S1K_JEEENS4_5SM1004TMEM4LOAD25SM100_TMEM_LOAD_16dp32b8xESZ_NS10_INS11_ILi0ELi4ELi3EEES14_NSR_INS5_IJS15_NSA_ILi16EEEEEENS5_IJS1W_SC_EEEEEEENS4_39AutoVectorizingCopyWithAssumedAlignmentILi128EEENS4_14SM90_TMA_STOREES20_S22_S22_EEEvvEEEEvNT_6ParamsE,"ax",@progbits
	.align	128
.text._ZN7cutlass13device_kernelINS_4gemm6kernel13GemmUniversalIN4cute5tupleIJiiiiEEENS1_10collective13CollectiveMmaINS1_35MainloopSm100TmaUmmaWarpSpecializedILi31ELi2ELi4ENS5_IJNS4_1CILi2EEENSA_ILi1EEESC_EEEEENS5_IJNSA_ILi64EEENSA_ILi48EEESF_EEEaNS5_IJlSC_lEEEaSI_NS4_8TiledMMAINS4_8MMA_AtomIJNS4_15SM100_MMA_S8_SSIaaiLi64ELi48ELNS4_4UMMA5MajorE0ELSN_0ELNSM_8SaturateE0EEEEEENS4_6LayoutINS5_IJSC_SC_SC_EEENS5_IJNSA_ILi0EEEST_ST_EEEEENS5_IJNS4_10UnderscoreESW_SW_EEEEENS4_13SM90_TMA_LOADENS4_14ComposedLayoutINS4_7SwizzleILi2ELi4ELi3EEENS4_18smem_ptr_flag_bitsILi8EEENSR_INS5_IJNSA_ILi8EEESF_EEENS5_IJSF_SC_EEEEEEEvNS4_8identityENS4_23SM90_TMA_LOAD_MULTICASTES19_vS1A_EENS_8epilogue10collective18CollectiveEpilogueINS1D_23Sm100TmaWarpSpecializedILi1ELi1ELi24ELb0ELb0EEEJSH_NS5_IJNSR_ISF_SC_EENSR_ISG_SC_EEEEEaSI_aSI_NS1D_6fusion15FusionCallbacksIS1H_NS1L_17LinearCombinationIaiaiLNS_15FloatRoundStyleE2EEESH_S1K_JEEENS4_5SM1004TMEM4LOAD25SM100_TMEM_LOAD_16dp32b8xESZ_NS10_INS11_ILi0ELi4ELi3EEES14_NSR_INS5_IJS15_NSA_ILi16EEEEEENS5_IJS1W_SC_EEEEEEENS4_39AutoVectorizingCopyWithAssumedAlignmentILi128EEENS4_14SM90_TMA_STOREES20_S22_S22_EEEvvEEEEvNT_6ParamsE:
        .type           _ZN7cutlass13device_kernelINS_4gemm6kernel13GemmUniversalIN4cute5tupleIJiiiiEEENS1_10collective13CollectiveMmaINS1_35MainloopSm100TmaUmmaWarpSpecializedILi31ELi2ELi4ENS5_IJNS4_1CILi2EEENSA_ILi1EEESC_EEEEENS5_IJNSA_ILi64EEENSA_ILi48EEESF_EEEaNS5_IJlSC_lEEEaSI_NS4_8TiledMMAINS4_8MMA_AtomIJNS4_15SM100_MMA_S8_SSIaaiLi64ELi48ELNS4_4UMMA5MajorE0ELSN_0ELNSM_8SaturateE0EEEEEENS4_6LayoutINS5_IJSC_SC_SC_EEENS5_IJNSA_ILi0EEEST_ST_EEEEENS5_IJNS4_10UnderscoreESW_SW_EEEEENS4_13SM90_TMA_LOADENS4_14ComposedLayoutINS4_7SwizzleILi2ELi4ELi3EEENS4_18smem_ptr_flag_bitsILi8EEENSR_INS5_IJNSA_ILi8EEESF_EEENS5_IJSF_SC_EEEEEEEvNS4_8identityENS4_23SM90_TMA_LOAD_MULTICASTES19_vS1A_EENS_8epilogue10collective18CollectiveEpilogueINS1D_23Sm100TmaWarpSpecializedILi1ELi1ELi24ELb0ELb0EEEJSH_NS5_IJNSR_ISF_SC_EENSR_ISG_SC_EEEEEaSI_aSI_NS1D_6fusion15FusionCallbacksIS1H_NS1L_17LinearCombinationIaiaiLNS_15FloatRoundStyleE2EEESH_S1K_JEEENS4_5SM1004TMEM4LOAD25SM100_TMEM_LOAD_16dp32b8xESZ_NS10_INS11_ILi0ELi4ELi3EEES14_NSR_INS5_IJS15_NSA_ILi16EEEEEENS5_IJS1W_SC_EEEEEEENS4_39AutoVectorizingCopyWithAssumedAlignmentILi128EEENS4_14SM90_TMA_STOREES20_S22_S22_EEEvvEEEEvNT_6ParamsE,@function
        .size           _ZN7cutlass13device_kernelINS_4gemm6kernel13GemmUniversalIN4cute5tupleIJiiiiEEENS1_10collective13CollectiveMmaINS1_35MainloopSm100TmaUmmaWarpSpecializedILi31ELi2ELi4ENS5_IJNS4_1CILi2EEENSA_ILi1EEESC_EEEEENS5_IJNSA_ILi64EEENSA_ILi48EEESF_EEEaNS5_IJlSC_lEEEaSI_NS4_8TiledMMAINS4_8MMA_AtomIJNS4_15SM100_MMA_S8_SSIaaiLi64ELi48ELNS4_4UMMA5MajorE0ELSN_0ELNSM_8SaturateE0EEEEEENS4_6LayoutINS5_IJSC_SC_SC_EEENS5_IJNSA_ILi0EEEST_ST_EEEEENS5_IJNS4_10UnderscoreESW_SW_EEEEENS4_13SM90_TMA_LOADENS4_14ComposedLayoutINS4_7SwizzleILi2ELi4ELi3EEENS4_18smem_ptr_flag_bitsILi8EEENSR_INS5_IJNSA_ILi8EEESF_EEENS5_IJSF_SC_EEEEEEEvNS4_8identityENS4_23SM90_TMA_LOAD_MULTICASTES19_vS1A_EENS_8epilogue10collective18CollectiveEpilogueINS1D_23Sm100TmaWarpSpecializedILi1ELi1ELi24ELb0ELb0EEEJSH_NS5_IJNSR_ISF_SC_EENSR_ISG_SC_EEEEEaSI_aSI_NS1D_6fusion15FusionCallbacksIS1H_NS1L_17LinearCombinationIaiaiLNS_15FloatRoundStyleE2EEESH_S1K_JEEENS4_5SM1004TMEM4LOAD25SM100_TMEM_LOAD_16dp32b8xESZ_NS10_INS11_ILi0ELi4ELi3EEES14_NSR_INS5_IJS15_NSA_ILi16EEEEEENS5_IJS1W_SC_EEEEEEENS4_39AutoVectorizingCopyWithAssumedAlignmentILi128EEENS4_14SM90_TMA_STOREES20_S22_S22_EEEvvEEEEvNT_6ParamsE,(.L_x_216 - _ZN7cutlass13device_kernelINS_4gemm6kernel13GemmUniversalIN4cute5tupleIJiiiiEEENS1_10collective13CollectiveMmaINS1_35MainloopSm100TmaUmmaWarpSpecializedILi31ELi2ELi4ENS5_IJNS4_1CILi2EEENSA_ILi1EEESC_EEEEENS5_IJNSA_ILi64EEENSA_ILi48EEESF_EEEaNS5_IJlSC_lEEEaSI_NS4_8TiledMMAINS4_8MMA_AtomIJNS4_15SM100_MMA_S8_SSIaaiLi64ELi48ELNS4_4UMMA5MajorE0ELSN_0ELNSM_8SaturateE0EEEEEENS4_6LayoutINS5_IJSC_SC_SC_EEENS5_IJNSA_ILi0EEEST_ST_EEEEENS5_IJNS4_10UnderscoreESW_SW_EEEEENS4_13SM90_TMA_LOADENS4_14ComposedLayoutINS4_7SwizzleILi2ELi4ELi3EEENS4_18smem_ptr_flag_bitsILi8EEENSR_INS5_IJNSA_ILi8EEESF_EEENS5_IJSF_SC_EEEEEEEvNS4_8identityENS4_23SM90_TMA_LOAD_MULTICASTES19_vS1A_EENS_8epilogue10collective18CollectiveEpilogueINS1D_23Sm100TmaWarpSpecializedILi1ELi1ELi24ELb0ELb0EEEJSH_NS5_IJNSR_ISF_SC_EENSR_ISG_SC_EEEEEaSI_aSI_NS1D_6fusion15FusionCallbacksIS1H_NS1L_17LinearCombinationIaiaiLNS_15FloatRoundStyleE2EEESH_S1K_JEEENS4_5SM1004TMEM4LOAD25SM100_TMEM_LOAD_16dp32b8xESZ_NS10_INS11_ILi0ELi4ELi3EEES14_NSR_INS5_IJS15_NSA_ILi16EEEEEENS5_IJS1W_SC_EEEEEEENS4_39AutoVectorizingCopyWithAssumedAlignmentILi128EEENS4_14SM90_TMA_STOREES20_S22_S22_EEEvvEEEEvNT_6ParamsE)
        .other          _ZN7cutlass13device_kernelINS_4gemm6kernel13GemmUniversalIN4cute5tupleIJiiiiEEENS1_10collective13CollectiveMmaINS1_35MainloopSm100TmaUmmaWarpSpecializedILi31ELi2ELi4ENS5_IJNS4_1CILi2EEENSA_ILi1EEESC_EEEEENS5_IJNSA_ILi64EEENSA_ILi48EEESF_EEEaNS5_IJlSC_lEEEaSI_NS4_8TiledMMAINS4_8MMA_AtomIJNS4_15SM100_MMA_S8_SSIaaiLi64ELi48ELNS4_4UMMA5MajorE0ELSN_0ELNSM_8SaturateE0EEEEEENS4_6LayoutINS5_IJSC_SC_SC_EEENS5_IJNSA_ILi0EEEST_ST_EEEEENS5_IJNS4_10UnderscoreESW_SW_EEEEENS4_13SM90_TMA_LOADENS4_14ComposedLayoutINS4_7SwizzleILi2ELi4ELi3EEENS4_18smem_ptr_flag_bitsILi8EEENSR_INS5_IJNSA_ILi8EEESF_EEENS5_IJSF_SC_EEEEEEEvNS4_8identityENS4_23SM90_TMA_LOAD_MULTICASTES19_vS1A_EENS_8epilogue10collective18CollectiveEpilogueINS1D_23Sm100TmaWarpSpecializedILi1ELi1ELi24ELb0ELb0EEEJSH_NS5_IJNSR_ISF_SC_EENSR_ISG_SC_EEEEEaSI_aSI_NS1D_6fusion15FusionCallbacksIS1H_NS1L_17LinearCombinationIaiaiLNS_15FloatRoundStyleE2EEESH_S1K_JEEENS4_5SM1004TMEM4LOAD25SM100_TMEM_LOAD_16dp32b8xESZ_NS10_INS11_ILi0ELi4ELi3EEES14_NSR_INS5_IJS15_NSA_ILi16EEEEEENS5_IJS1W_SC_EEEEEEENS4_39AutoVectorizingCopyWithAssumedAlignmentILi128EEENS4_14SM90_TMA_STOREES20_S22_S22_EEEvvEEEEvNT_6ParamsE,@"STO_CUDA_ENTRY STV_DEFAULT"
_ZN7cutlass13device_kernelINS_4gemm6kernel13GemmUniversalIN4cute5tupleIJiiiiEEENS1_10collective13CollectiveMmaINS1_35MainloopSm100TmaUmmaWarpSpecializedILi31ELi2ELi4ENS5_IJNS4_1CILi2EEENSA_ILi1EEESC_EEEEENS5_IJNSA_ILi64EEENSA_ILi48EEESF_EEEaNS5_IJlSC_lEEEaSI_NS4_8TiledMMAINS4_8MMA_AtomIJNS4_15SM100_MMA_S8_SSIaaiLi64ELi48ELNS4_4UMMA5MajorE0ELSN_0ELNSM_8SaturateE0EEEEEENS4_6LayoutINS5_IJSC_SC_SC_EEENS5_IJNSA_ILi0EEEST_ST_EEEEENS5_IJNS4_10UnderscoreESW_SW_EEEEENS4_13SM90_TMA_LOADENS4_14ComposedLayoutINS4_7SwizzleILi2ELi4ELi3EEENS4_18smem_ptr_flag_bitsILi8EEENSR_INS5_IJNSA_ILi8EEESF_EEENS5_IJSF_SC_EEEEEEEvNS4_8identityENS4_23SM90_TMA_LOAD_MULTICASTES19_vS1A_EENS_8epilogue10collective18CollectiveEpilogueINS1D_23Sm100TmaWarpSpecializedILi1ELi1ELi24ELb0ELb0EEEJSH_NS5_IJNSR_ISF_SC_EENSR_ISG_SC_EEEEEaSI_aSI_NS1D_6fusion15FusionCallbacksIS1H_NS1L_17LinearCombinationIaiaiLNS_15FloatRoundStyleE2EEESH_S1K_JEEENS4_5SM1004TMEM4LOAD25SM100_TMEM_LOAD_16dp32b8xESZ_NS10_INS11_ILi0ELi4ELi3EEES14_NSR_INS5_IJS15_NSA_ILi16EEEEEENS5_IJS1W_SC_EEEEEEENS4_39AutoVectorizingCopyWithAssumedAlignmentILi128EEENS4_14SM90_TMA_STOREES20_S22_S22_EEEvvEEEEvNT_6ParamsE:
[----:B------:R-:W1:Y:S01]  /*0000*/  LDC R1, c[0x0][0x37c] ;  /* 0x0000df00ff017b82 */ /* 0x000e620000000800 */
[----:B------:R-:W2:Y:S01]  /*0010*/  S2R R65, SR_TID.X ;  /* 0x0000000000417919 */ /* 0x000ea20000002100 */
[----:B------:R-:W3:Y:S01]  /*0020*/  LDCU.64 UR8, c[0x0][0x890] ;  /* 0x00011200ff0877ac */ /* 0x000ee20008000a00 */
[----:B------:R-:W-:Y:S02]  /*0030*/  PRMT R57, RZ, 0x7610, R57 ;  /* 0x00007610ff397816 */ /* 0x000fe40000000039 */
[----:B------:R-:W-:Y:S01]  /*0040*/  ELECT P3, URZ, PT ;  /* 0x0000000000ff782f */ /* 0x000fe20003860000 */
[----:B---3--:R-:W-:-:S04]  /*0050*/  UISETP.NE.U32.AND UP0, UPT, UR8, URZ, UPT ;  /* 0x000000ff0800728c */ /* 0x008fc8000bf05070 */
[----:B------:R-:W-:Y:S01]  /*0060*/  UISETP.NE.AND.EX UP0, UPT, UR9, URZ, UPT, UP0 ;  /* 0x000000ff0900728c */ /* 0x000fe2000bf05300 */
[----:B--2---:R-:W-:-:S05]  /*0070*/  SHF.R.U32.HI R58, RZ, 0x5, R65 ;  /* 0x00000005ff3a7819 */ /* 0x004fca0000011641 */
[----:B------:R-:W2:Y:S02]  /*0080*/  SHFL.IDX PT, R0, R58, RZ, 0x1f ;  /* 0x00001fff3a007589 */ /* 0x000ea400000e0000 */
[----:B--2---:R-:W-:Y:S01]  /*0090*/  R2UR UR20, R0 ;  /* 0x00000000001472ca */ /* 0x004fe200000e0000 */
[----:B-1----:R-:W-:-:S14]  /*00a0*/  BRA.U UP0, `(.L_x_0) ;  /* 0x0000000100307547 */ /* 0x002fdc000b800000 */
[----:B------:R-:W1:Y:S02]  /*00b0*/  LDCU.64 UR4, c[0x0][0x888] ;  /* 0x00011100ff0477ac */ /* 0x000e640008000a00 */
[----:B-1----:R-:W-:-:S04]  /*00c0*/  UISETP.NE.U32.AND UP0, UPT, UR4, URZ, UPT ;  /* 0x000000ff0400728c */ /* 0x002fc8000bf05070 */
[----:B------:R-:W-:-:S09]  /*00d0*/  UISETP.NE.AND.EX UP0, UPT, UR5, URZ, UPT, UP0 ;  /* 0x000000ff0500728c */ /* 0x000fd2000bf05300 */
[----:B------:R-:W-:Y:S05]  /*00e0*/  BRA.U !UP0, `(.L_x_1) ;  /* 0x0000000108187547 */ /* 0x000fea000b800000 */
[----:B------:R-:W1:Y:S01]  /*00f0*/  LDC.64 R2, c[0x0][0x888] ;  /* 0x00022200ff027b82 */ /* 0x000e620000000a00 */
[----:B------:R-:W1:Y:S02]  /*0100*/  LDCU.64 UR4, c[0x0][0x358] ;  /* 0x00006b00ff0477ac */ /* 0x000e640008000a00 */
[----:B-1----:R-:W2:Y:S01]  /*0110*/  LDG.E R0, desc[UR4][R2.64] ;  /* 0x0000000402007981 */ /* 0x002ea2000c1e1900 */
[----:B------:R-:W-:Y:S01]  /*0120*/  HFMA2 R57, -RZ, RZ, 0, 5.9604644775390625e-08 ;  /* 0x00000001ff397431 */ /* 0x000fe200000001ff */
[----:B--2---:R-:W-:Y:S01]  /*0130*/  R2UR UR45, R0 ;  /* 0x00000000002d72ca */ /* 0x004fe200000e0000 */
[----:B------:R-:W-:Y:S05]  /*0140*/  BRA `(.L_x_0) ;  /* 0x0000000000087947 */ /* 0x000fea0003800000 */
.L_x_1:
[----:B------:R-:W-:Y:S01]  /*0150*/  HFMA2 R57, -RZ, RZ, 0, 5.9604644775390625e-08 ;  /* 0x00000001ff397431 */ /* 0x000fe200000001ff */
[----:B------:R-:W1:Y:S02]  /*0160*/  LDCU UR45, c[0x0][0x880] ;  /* 0x00011000ff2d77ac */ /* 0x000e640008000800 */
.L_x_0:
[----:B------:R-:W2:Y:S02]  /*0170*/  LDCU.64 UR4, c[0x0][0x8b0] ;  /* 0x00011600ff0477ac */ /* 0x000ea40008000a00 */
[----:B--2---:R-:W-:-:S04]  /*0180*/  UISETP.NE.U32.AND UP0, UPT, UR4, URZ, UPT ;  /* 0x000000ff0400728c */ /* 0x004fc8000bf05070 */
[----:B------:R-:W-:-:S09]  /*0190*/  UISETP.NE.AND.EX UP0, UPT, UR5, URZ, UPT, UP0 ;  /* 0x000000ff0500728c */ /* 0x000fd2000bf05300 */
[----:B------:R-:W-:Y:S05]  /*01a0*/  BRA.U UP0, `(.L_x_2) ;  /* 0x0000000100247547 */ /* 0x000fea000b800000 */
[----:B------:R-:W2:Y:S02]  /*01b0*/  LDCU.64 UR4, c[0x0][0x8a8] ;  /* 0x00011500ff0477ac */ /* 0x000ea40008000a00 */
[----:B--2---:R-:W-:-:S04]  /*01c0*/  UISETP.NE.U32.AND UP0, UPT, UR4, URZ, UPT ;  /* 0x000000ff0400728c */ /* 0x004fc8000bf05070 */
[----:B------:R-:W-:-:S09]  /*01d0*/  UISETP.NE.AND.EX UP0, UPT, UR5, URZ, UPT, UP0 ;  /* 0x000000ff0500728c */ /* 0x000fd2000bf05300 */
[----:B------:R-:W-:Y:S05]  /*01e0*/  BRA.U !UP0, `(.L_x_3) ;  /* 0x0000000108107547 */ /* 0x000fea000b800000 */
[----:B------:R-:W2:Y:S01]  /*01f0*/  LDC.64 R16, c[0x0][0x8a8] ;  /* 0x00022a00ff107b82 */ /* 0x000ea20000000a00 */
[----:B------:R-:W2:Y:S02]  /*0200*/  LDCU.64 UR4, c[0x0][0x358] ;  /* 0x00006b00ff0477ac */ /* 0x000ea40008000a00 */
[----:B--2---:R2:W5:Y:S01]  /*0210*/  LDG.E R16, desc[UR4][R16.64] ;  /* 0x0000000410107981 */ /* 0x004562000c1e1900 */
[----:B------:R-:W-:Y:S05]  /*0220*/  BRA `(.L_x_2) ;  /* 0x0000000000047947 */ /* 0x000fea0003800000 */
.L_x_3:
[----:B------:R-:W3:Y:S02]  /*0230*/  LDC R16, c[0x0][0x8a0] ;  /* 0x00022800ff107b82 */ /* 0x000ee40000000800 */
.L_x_2:
[----:B------:R-:W-:Y:S01]  /*0240*/  IMAD.U32 R0, RZ, RZ, UR20 ;  /* 0x00000014ff007e24 */ /* 0x000fe2000f8e00ff */
[----:B------:R-:W-:Y:S04]  /*0250*/  BSSY.RECONVERGENT B0, `(.L_x_4) ;  /* 0x000000c000007945 */ /* 0x000fe80003800200 */
[C---:B------:R-:W-:Y:S02]  /*0260*/  ISETP.NE.OR P1, PT, R0.reuse, 0x1, !P3 ;  /* 0x000000010000780c */ /* 0x040fe40005f25670 */
[----:B------:R-:W-:-:S11]  /*0270*/  ISETP.NE.OR P0, PT, R0, 0x3, !P3 ;  /* 0x000000030000780c */ /* 0x000fd60005f05670 */
[----:B------:R-:W-:Y:S05]  /*0280*/  @P1 BRA `(.L_x_5) ;  /* 0x0000000000201947 */ /* 0x000fea0003800000 */
[----:B------:R-:W4:Y:S02]  /*0290*/  LDCU.64 UR4, c[0x0][0x348] ;  /* 0x00006900ff0477ac */ /* 0x000f240008000a00 */
[----:B----4-:R-:W-:Y:S02]  /*02a0*/  UIADD3 UR6, UP1, UPT, UR4, 0x80, URZ ;  /* 0x0000008004067890 */ /* 0x010fe4000ff3e0ff */
[----:B------:R-:W-:Y:S02]  /*02b0*/  UIADD3 UR4, UP0, UPT, UR4, 0x180, URZ ;  /* 0x0000018004047890 */ /* 0x000fe4000ff1e0ff */
[----:B------:R-:W-:Y:S02]  /*02c0*/  UIADD3.X UR7, UPT, UPT, URZ, UR5, URZ, UP1, !UPT ;  /* 0x00000005ff077290 */ /* 0x000fe40008ffe4ff */
[----:B------:R-:W-:-:S07]  /*02d0*/  UIADD3.X UR5, UPT, UPT, URZ, UR5, URZ, UP0, !UPT ;  /* 0x00000005ff057290 */ /* 0x000fce00087fe4ff */
[----:B------:R4:W-:Y:S02]  /*02e0*/  UTMACCTL.PF [UR6] ;  /* 0x00000000060079b9 */ /* 0x0009e40008040000 */
[----:B------:R4:W-:Y:S02]  /*02f0*/  UTMACCTL.PF [UR4] ;  /* 0x00000000040079b9 */ /* 0x0009e40008040000 */
[----:B----4-:R-:W-:Y:S01]  /*0300*/  NOP ;  /* 0x0000000000007918 */ /* 0x010fe20000000000 */
.L_x_5:
[----:B-1----:R-:W-:Y:S05]  /*0310*/  BSYNC.RECONVERGENT B0 ;  /* 0x0000000000007941 */ /* 0x002fea0003800200 */
.L_x_4:
[----:B------:R-:W-:Y:S04]  /*0320*/  BSSY.RECONVERGENT B0, `(.L_x_6) ;  /* 0x000000a000007945 */ /* 0x000fe80003800200 */
[----:B------:R-:W-:Y:S05]  /*0330*/  @P0 BRA `(.L_x_7) ;  /* 0x0000000000200947 */ /* 0x000fea0003800000 */
[----:B------:R-:W1:Y:S02]  /*0340*/  LDCU.64 UR4, c[0x0][0x348] ;  /* 0x00006900ff0477ac */ /* 0x000e640008000a00 */
[----:B-1----:R-:W-:Y:S02]  /*0350*/  UIADD3 UR6, UP1, UPT, UR4, 0x580, URZ ;  /* 0x0000058004067890 */ /* 0x002fe4000ff3e0ff */
[----:B------:R-:W-:Y:S02]  /*0360*/  UIADD3 UR4, UP0, UPT, UR4, 0x680, URZ ;  /* 0x0000068004047890 */ /* 0x000fe4000ff1e0ff */
[----:B------:R-:W-:Y:S02]  /*0370*/  UIADD3.X UR7, UPT, UPT, URZ, UR5, URZ, UP1, !UPT ;  /* 0x00000005ff077290 */ /* 0x000fe40008ffe4ff */
[----:B------:R-:W-:-:S07]  /*0380*/  UIADD3.X UR5, UPT, UPT, URZ, UR5, URZ, UP0, !UPT ;  /* 0x00000005ff057290 */ /* 0x000fce00087fe4ff */
[----:B------:R1:W-:Y:S02]  /*0390*/  UTMACCTL.PF [UR6] ;  /* 0x00000000060079b9 */ /* 0x0003e40008040000 */
[----:B------:R1:W-:Y:S02]  /*03a0*/  UTMACCTL.PF [UR4] ;  /* 0x00000000040079b9 */ /* 0x0003e40008040000 */
[----:B-1----:R-:W-:Y:S01]  /*03b0*/  NOP ;  /* 0x0000000000007918 */ /* 0x002fe20000000000 */
.L_x_7:
[----:B------:R-:W-:Y:S05]  /*03c0*/  BSYNC.RECONVERGENT B0 ;  /* 0x0000000000007941 */ /* 0x000fea0003800200 */
.L_x_6:
[----:B------:R-:W1:Y:S01]  /*03d0*/  LDCU.64 UR4, c[0x0][0x888] ;  /* 0x00011100ff0477ac */ /* 0x000e620008000a00 */
[----:B------:R-:W-:Y:S02]  /*03e0*/  UISETP.EQ.U32.AND UP2, UPT, UR8, URZ, UPT ;  /* 0x000000ff0800728c */ /* 0x000fe4000bf42070 */
[----:B------:R-:W-:Y:S02]  /*03f0*/  UPLOP3.LUT UP3, UPT, UPT, UPT, UPT, 0x80, 0x8 ;  /* 0x000000000008789c */ /* 0x000fe40003f6f070 */
[----:B-1----:R-:W-:-:S04]  /*0400*/  UISETP.NE.U32.AND UP0, UPT, UR4, URZ, UPT ;  /* 0x000000ff0400728c */ /* 0x002fc8000bf05070 */
[----:B------:R-:W-:-:S04]  /*0410*/  UISETP.NE.AND.EX UP1, UPT, UR5, URZ, UPT, UP0 ;  /* 0x000000ff0500728c */ /* 0x000fc8000bf25300 */
[----:B------:R-:W-:-:S04]  /*0420*/  UISETP.EQ.OR.EX UP4, UPT, UR9, URZ, !UP1, UP2 ;  /* 0x000000ff0900728c */ /* 0x000fc8000cf82720 */
[----:B------:R-:W-:-:S06]  /*0430*/  UP2UR UR4, UPR, URZ, 0x10 ;  /* 0x00000010ff047883 */ /* 0x000fcc0008000000 */
[----:B------:R-:W-:Y:S01]  /*0440*/  MOV R60, UR4 ;  /* 0x00000004003c7c02 */ /* 0x000fe20008000f00 */
[----:B------:R-:W-:Y:S06]  /*0450*/  BRA.U !UP4, `(.L_x_8) ;  /* 0x000000010c1c7547 */ /* 0x000fec000b800000 */
[----:B------:R-:W-:Y:S02]  /*0460*/  UISETP.NE.U32.AND UP2, UPT, UR8, URZ, UPT ;  /* 0x000000ff0800728c */ /* 0x000fe4000bf45070 */
[----:B------:R-:W-:Y:S02]  /*0470*/  UISETP.NE.AND UP0, UPT, UR45, URZ, UPT ;  /* 0x000000ff2d00728c */ /* 0x000fe4000bf05270 */
[----:B------:R-:W-:Y:S02]  /*0480*/  UISETP.NE.AND.EX UP2, UPT, UR9, URZ, UPT, UP2 ;  /* 0x000000ff0900728c */ /* 0x000fe4000bf45320 */
[----:B------:R-:W-:-:S09]  /*0490*/  USEL UR4, URZ, 0xffffffff, UP1 ;  /* 0xffffffffff047887 */ /* 0x000fd20008800000 */
[----:B------:R-:W-:-:S04]  /*04a0*/  @!UP2 USEL UR4, URZ, 0xffffffff, UP0 ;  /* 0xffffffffff04a887 */ /* 0x000fc80008000000 */
[----:B------:R-:W-:-:S04]  /*04b0*/  ULOP3.LUT UR4, UR4, 0x1, URZ, 0xc0, !UPT ;  /* 0x0000000104047892 */ /* 0x000fc8000f8ec0ff */
[----:B------:R-:W-:Y:S02]  /*04c0*/  UISETP.NE.U32.AND UP3, UPT, UR4, 0x1, UPT ;  /* 0x000000010400788c */ /* 0x000fe4000bf65070 */
.L_x_8:
[----:B------:R-:W1:Y:S02]  /*04d0*/  SHFL.IDX PT, R2, R58, RZ, 0x1f ;  /* 0x00001fff3a027589 */ /* 0x000e6400000e0000 */
[----:B-1----:R-:W-:-:S13]  /*04e0*/  ISETP.NE.AND P0, PT, R2, RZ, PT ;  /* 0x000000ff0200720c */ /* 0x002fda0003f05270 */
[----:B------:R-:W-:Y:S05]  /*04f0*/  @P0 BRA `(.L_x_9) ;  /* 0x00000004003c0947 */ /* 0x000fea0003800000 */
[----:B------:R-:W-:Y:S01]  /*0500*/  ELECT P0, URZ, PT ;  /* 0x0000000000ff782f */ /* 0x000fe20003800000 */
[----:B------:R-:W-:-:S12]  /*0510*/  BSSY.RECONVERGENT B0, `(.L_x_9) ;  /* 0x000004d000007945 */ /* 0x000fd80003800200 */
[----:B------:R-:W-:Y:S05]  /*0520*/  @!P0 BRA `(.L_x_10) ;  /* 0x00000004002c8947 */ /* 0x000fea0003800000 */
[----:B------:R-:W1:Y:S01]  /*0530*/  S2UR UR4, SR_CgaCtaId ;  /* 0x00000000000479c3 */ /* 0x000e620000008800 */
[----:B------:R-:W-:Y:S01]  /*0540*/  UMOV UR5, 0x400 ;  /* 0x0000040000057882 */ /* 0x000fe20000000000 */
[----:B------:R-:W-:Y:S01]  /*0550*/  UMOV UR8, 0x1 ;  /* 0x0000000100087882 */ /* 0x000fe20000000000 */
[----:B------:R-:W-:Y:S01]  /*0560*/  UMOV UR6, 0x2 ;  /* 0x0000000200067882 */ /* 0x000fe20000000000 */
[----:B------:R-:W-:-:S04]  /*0570*/  UIADD3 UR8, UPT, UPT, -UR8, 0x100000, URZ ;  /* 0x0010000008087890 */ /* 0x000fc8000fffe1ff */
[----:B------:R-:W-:Y:S02]  /*0580*/  USHF.L.U32 UR9, UR8, 0xb, URZ ;  /* 0x0000000b08097899 */ /* 0x000fe400080006ff */
[----:B------:R-:W-:Y:S02]  /*0590*/  USHF.L.U32 UR8, UR8, 0x1, URZ ;  /* 0x0000000108087899 */ /* 0x000fe400080006ff */
[----:B------:R-:W-:-:S04]  /*05a0*/  UIADD3 UR6, UPT, UPT, -UR6, 0x100000, URZ ;  /* 0x0010000006067890 */ /* 0x000fc8000fffe1ff */
[----:B------:R-:W-:Y:S02]  /*05b0*/  USHF.L.U32 UR7, UR6, 0xb, URZ ;  /* 0x0000000b06077899 */ /* 0x000fe400080006ff */
[----:B------:R-:W-:Y:S02]  /*05c0*/  USHF.L.U32 UR6, UR6, 0x1, URZ ;  /* 0x0000000106067899 */ /* 0x000fe400080006ff */
[----:B-1----:R-:W-:Y:S01]  /*05d0*/  ULEA UR4, UR4, UR5, 0x18 ;  /* 0x0000000504047291 */ /* 0x002fe2000f8ec0ff */
[----:B------:R-:W1:Y:S11]  /*05e0*/  FENCE.VIEW.ASYNC.S ;  /* 0x00000000000073c6 */ /* 0x000e760000000000 */
[----:B-1----:R1:W4:Y:S01]  /*05f0*/  SYNCS.EXCH.64 URZ, [UR4], UR8 ;  /* 0x0000000804ff75b2 */ /* 0x0023220008000100 */
[----:B------:R1:W1:Y:S01]  /*0600*/  SYNCS.EXCH.64 URZ, [UR4+0xf8], UR6 ;  /* 0x0000f80604ff75b2 */ /* 0x0002620008000100 */
        /* <DEDUP_REMOVED lines=60> */
[----:B----4-:R-:W-:Y:S01]  /*09d0*/  NOP ;  /* 0x0000000000007918 */ /* 0x010fe20000000000 */
.L_x_10:
[----:B-1----:R-:W-:Y:S05]  /*09e0*/  BSYNC.RECONVERGENT B0 ;  /* 0x0000000000007941 */ /* 0x002fea0003800200 */
.L_x_9:
[----:B------:R-:W1:Y:S01]  /*09f0*/  SHFL.IDX PT, R2, R58, RZ, 0x1f ;  /* 0x00001fff3a027589 */ /* 0x000e6200000e0000 */
[----:B------:R-:W-:Y:S01]  /*0a00*/  NOP ;  /* 0x0000000000007918 */ /* 0x000fe20000000000 */
[----:B-1----:R-:W-:-:S13]  /*0a10*/  ISETP.NE.AND P0, PT, R2, 0x1, PT ;  /* 0x000000010200780c */ /* 0x002fda0003f05270 */
[----:B------:R-:W-:Y:S05]  /*0a20*/  @P0 BRA `(.L_x_11) ;  /* 0x0000000000400947 */ /* 0x000fea0003800000 */
        /* <DEDUP_REMOVED lines=9> */
[----:B------:R-:W-:Y:S01]  /*0ac0*/  USHF.L.U32 UR6, UR6, 0x1, URZ ;  /* 0x0000000106067899 */ /* 0x000fe200080006ff */
[----:B------:R-:W-:Y:S01]  /*0ad0*/  ELECT P0, URZ, PT ;  /* 0x0000000000ff782f */ /* 0x000fe20003800000 */
[----:B-1----:R-:W-:Y:S01]  /*0ae0*/  ULEA UR4, UR4, UR5, 0x18 ;  /* 0x0000000504047291 */ /* 0x002fe2000f8ec0ff */
[----:B------:R-:W1:Y:S11]  /*0af0*/  FENCE.VIEW.ASYNC.S ;  /* 0x00000000000073c6 */ /* 0x000e760000000000 */
[----:B-1----:R1:W4:Y:S01]  /*0b00*/  SYNCS.EXCH.64 URZ, [UR4+0x1f0], UR8 ;  /* 0x0001f00804ff75b2 */ /* 0x0023220008000100 */
[----:B------:R1:W1:Y:S01]  /*0b10*/  SYNCS.EXCH.64 URZ, [UR4+0x1f8], UR6 ;  /* 0x0001f80604ff75b2 */ /* 0x0002620008000100 */
[----:B------:R-:W-:Y:S01]  /*0b20*/  NOP ;  /* 0x0000000000007918 */ /* 0x000fe20000000000 */
.L_x_11:
[----:B------:R-:W2:Y:S01]  /*0b30*/  SHFL.IDX PT, R2, R58, RZ, 0x1f ;  /* 0x00001fff3a027589 */ /* 0x000ea200000e0000 */
[----:B------:R-:W-:Y:S01]  /*0b40*/  NOP ;  /* 0x0000000000007918 */ /* 0x000fe20000000000 */
[----:B--2---:R-:W-:-:S13]  /*0b50*/  ISETP.NE.AND P0, PT, R2, 0x3, PT ;  /* 0x000000030200780c */ /* 0x004fda0003f05270 */
[----:B------:R-:W-:Y:S05]  /*0b60*/  @P0 BRA `(.L_x_12) ;  /* 0x0000000000300947 */ /* 0x000fea0003800000 */
[----:B-1----:R-:W1:Y:S01]  /*0b70*/  S2UR UR4, SR_CgaCtaId ;  /* 0x00000000000479c3 */ /* 0x002e620000008800 */
[----:B------:R-:W-:Y:S01]  /*0b80*/  UMOV UR5, 0x400 ;  /* 0x0000040000057882 */ /* 0x000fe20000000000 */
[----:B------:R-:W-:Y:S01]  /*0b90*/  UMOV UR6, 0x20 ;  /* 0x0000002000067882 */ /* 0x000fe20000000000 */
[----:B------:R-:W-:Y:S01]  /*0ba0*/  ELECT P0, URZ, PT ;  /* 0x0000000000ff782f */ /* 0x000fe20003800000 */
[----:B------:R-:W-:-:S04]  /*0bb0*/  UIADD3 UR6, UPT, UPT, -UR6, 0x100000, URZ ;  /* 0x0010000006067890 */ /* 0x000fc8000fffe1ff */
[----:B------:R-:W-:Y:S02]  /*0bc0*/  USHF.L.U32 UR7, UR6, 0xb, URZ ;  /* 0x0000000b06077899 */ /* 0x000fe400080006ff */
[----:B------:R-:W-:Y:S02]  /*0bd0*/  USHF.L.U32 UR6, UR6, 0x1, URZ ;  /* 0x0000000106067899 */ /* 0x000fe400080006ff */
[----:B-1----:R-:W-:Y:S01]  /*0be0*/  ULEA UR4, UR4, UR5, 0x18 ;  /* 0x0000000504047291 */ /* 0x002fe2000f8ec0ff */
[----:B------:R-:W1:Y:S11]  /*0bf0*/  FENCE.VIEW.ASYNC.S ;  /* 0x00000000000073c6 */ /* 0x000e760000000000 */
[----:B-1----:R2:W1:Y:S01]  /*0c00*/  SYNCS.EXCH.64 URZ, [UR4+0x200], UR6 ;  /* 0x0002000604ff75b2 */ /* 0x0024620008000100 */
[----:B------:R2:W1:Y:S02]  /*0c10*/  SYNCS.EXCH.64 URZ, [UR4+0x208], UR6 ;  /* 0x0002080604ff75b2 */ /* 0x0004640008000100 */
[----:B--2---:R-:W-:Y:S01]  /*0c20*/  NOP ;  /* 0x0000000000007918 */ /* 0x004fe20000000000 */
.L_x_12:
[----:B------:R-:W2:Y:S01]  /*0c30*/  SHFL.IDX PT, R2, R58, RZ, 0x1f ;  /* 0x00001fff3a027589 */ /* 0x000ea200000e0000 */
[----:B------:R-:W-:Y:S01]  /*0c40*/  NOP ;  /* 0x0000000000007918 */ /* 0x000fe20000000000 */
[----:B--2---:R-:W-:-:S13]  /*0c50*/  ISETP.NE.AND P0, PT, R2, 0x4, PT ;  /* 0x000000040200780c */ /* 0x004fda0003f05270 */
[----:B------:R-:W-:Y:S05]  /*0c60*/  @P0 BRA `(.L_x_13) ;  /* 0x00000000004c0947 */ /* 0x000fea0003800000 */
[----:B-1----:R-:W1:Y:S01]  /*0c70*/  S2UR UR4, SR_CgaCtaId ;  /* 0x00000000000479c3 */ /* 0x002e620000008800 */
[----:B------:R-:W-:Y:S01]  /*0c80*/  UMOV UR6, 0x1e0 ;  /* 0x000001e000067882 */ /* 0x000fe20000000000 */
[----:B------:R-:W-:Y:S01]  /*0c90*/  UMOV UR5, 0x400 ;  /* 0x0000040000057882 */ /* 0x000fe20000000000 */
[----:B------:R-:W-:Y:S01]  /*0ca0*/  USEL UR6, UR6, 0x1a0, UP3 ;  /* 0x000001a006067887 */ /* 0x000fe20009800000 */
[----:B------:R-:W-:Y:S01]  /*0cb0*/  UMOV UR8, 0x1 ;  /* 0x0000000100087882 */ /* 0x000fe20000000000 */
[----:B------:R-:W-:Y:S01]  /*0cc0*/  ELECT P0, URZ, PT ;  /* 0x0000000000ff782f */ /* 0x000fe20003800000 */
        /* <DEDUP_REMOVED lines=8> */
[----:B-1----:R2:W1:Y:S01]  /*0d50*/  SYNCS.EXCH.64 URZ, [UR4+0x210], UR8 ;  /* 0x0002100804ff75b2 */ /* 0x0024620008000100 */
[----:B------:R2:W1:Y:S01]  /*0d60*/  SYNCS.EXCH.64 URZ, [UR4+0x220], UR6 ;  /* 0x0002200604ff75b2 */ /* 0x0004620008000100 */
[----:B------:R2:W1:Y:S01]  /*0d70*/  SYNCS.EXCH.64 URZ, [UR4+0x218], UR8 ;  /* 0x0002180804ff75b2 */ /* 0x0004620008000100 */
[----:B------:R2:W1:Y:S02]  /*0d80*/  SYNCS.EXCH.64 URZ, [UR4+0x228], UR6 ;  /* 0x0002280604ff75b2 */ /* 0x0004640008000100 */
[----:B--2---:R-:W-:Y:S01]  /*0d90*/  NOP ;  /* 0x0000000000007918 */ /* 0x004fe20000000000 */
.L_x_13:
[----:B------:R-:W2:Y:S01]  /*0da0*/  SHFL.IDX PT, R2, R58, RZ, 0x1f ;  /* 0x00001fff3a027589 */ /* 0x000ea200000e0000 */
[----:B------:R-:W-:Y:S01]  /*0db0*/  NOP ;  /* 0x0000000000007918 */ /* 0x000fe20000000000 */
[----:B--2---:R-:W-:-:S13]  /*0dc0*/  ISETP.NE.AND P0, PT, R2, 0x5, PT ;  /* 0x000000050200780c */ /* 0x004fda0003f05270 */
[----:B------:R-:W-:Y:S05]  /*0dd0*/  @P0 BRA `(.L_x_14) ;  /* 0x0000000000580947 */ /* 0x000fea0003800000 */
[----:B-1----:R-:W1:Y:S01]  /*0de0*/  S2UR UR4, SR_CgaCtaId ;  /* 0x00000000000479c3 */ /* 0x002e620000008800 */
        /* <DEDUP_REMOVED lines=12> */
[----:B-1----:R2:W1:Y:S01]  /*0eb0*/  SYNCS.EXCH.64 URZ, [UR4+0x230], UR8 ;  /* 0x0002300804ff75b2 */ /* 0x0024620008000100 */
[----:B------:R2:W1:Y:S01]  /*0ec0*/  SYNCS.EXCH.64 URZ, [UR4+0x250], UR6 ;  /* 0x0002500604ff75b2 */ /* 0x0004620008000100 */
[----:B------:R2:W1:Y:S01]  /*0ed0*/  SYNCS.EXCH.64 URZ, [UR4+0x238], UR8 ;  /* 0x0002380804ff75b2 */ /* 0x0004620008000100 */
[----:B------:R2:W1:Y:S01]  /*0ee0*/  SYNCS.EXCH.64 URZ, [UR4+0x258], UR6 ;  /* 0x0002580604ff75b2 */ /* 0x0004620008000100 */
[----:B------:R2:W1:Y:S01]  /*0ef0*/  SYNCS.EXCH.64 URZ, [UR4+0x240], UR8 ;  /* 0x0002400804ff75b2 */ /* 0x0004620008000100 */
[----:B------:R2:W1:Y:S01]  /*0f00*/  SYNCS.EXCH.64 URZ, [UR4+0x260], UR6 ;  /* 0x0002600604ff75b2 */ /* 0x0004620008000100 */
[----:B------:R2:W1:Y:S01]  /*0f10*/  SYNCS.EXCH.64 URZ, [UR4+0x248], UR8 ;  /* 0x0002480804ff75b2 */ /* 0x0004620008000100 */
[----:B------:R2:W1:Y:S02]  /*0f20*/  SYNCS.EXCH.64 URZ, [UR4+0x268], UR6 ;  /* 0x0002680604ff75b2 */ /* 0x0004640008000100 */
[----:B--2---:R-:W-:Y:S01]  /*0f30*/  NOP ;  /* 0x0000000000007918 */ /* 0x004fe20000000000 */
.L_x_14:
[----:B------:R-:W2:Y:S01]  /*0f40*/  SHFL.IDX PT, R2, R58, RZ, 0x1f ;  /* 0x00001fff3a027589 */ /* 0x000ea200000e0000 */
[----:B------:R-:W1:Y:S01]  /*0f50*/  S2UR UR51, SR_CgaCtaId ;  /* 0x00000000003379c3 */ /* 0x000e620000008800 */
[----:B------:R-:W-:Y:S01]  /*0f60*/  NOP ;  /* 0x0000000000007918 */ /* 0x000fe20000000000 */
[----:B--2---:R-:W-:-:S13]  /*0f70*/  ISETP.NE.AND P0, PT, R2, 0x3, PT ;  /* 0x000000030200780c */ /* 0x004fda0003f05270 */
[----:B-1----:R-:W-:Y:S05]  /*0f80*/  @P0 BRA `(.L_x_15) ;  /* 0x0000000000340947 */ /* 0x002fea0003800000 */
[----:B------:R-:W-:Y:S01]  /*0f90*/  UMOV UR4, 0x400 ;  /* 0x0000040000047882 */ /* 0x000fe20000000000 */
[----:B------:R-:W-:Y:S01]  /*0fa0*/  UMOV UR6, 0x20 ;  /* 0x0000002000067882 */ /* 0x000fe20000000000 */
[----:B------:R-:W-:Y:S02]  /*0fb0*/  ULEA UR4, UR51, UR4, 0x18 ;  /* 0x0000000433047291 */ /* 0x000fe4000f8ec0ff */
[----:B------:R-:W-:-:S04]  /*0fc0*/  UIADD3 UR6, UPT, UPT, -UR6, 0x100000, URZ ;  /* 0x0010000006067890 */ /* 0x000fc8000fffe1ff */
[----:B------:R-:W-:Y:S02]  /*0fd0*/  USHF.L.U32 UR7, UR6, 0xb, URZ ;  /* 0x0000000b06077899 */ /* 0x000fe400080006ff */
[----:B------:R-:W-:Y:S01]  /*0fe0*/  USHF.L.U32 UR6, UR6, 0x1, URZ ;  /* 0x0000000106067899 */ /* 0x000fe200080006ff */
[----:B------:R-:W-:Y:S01]  /*0ff0*/  ELECT P0, URZ, PT ;  /* 0x0000000000ff782f */ /* 0x000fe20003800000 */
[----:B------:R-:W1:Y:S10]  /*1000*/  FENCE.VIEW.ASYNC.S ;  /* 0x00000000000073c6 */ /* 0x000e740000000000 */
[----:B-1----:R1:W2:Y:S01]  /*1010*/  SYNCS.EXCH.64 URZ, [UR4+0x270], UR6 ;  /* 0x0002700604ff75b2 */ /* 0x0022a20008000100 */
[----:B------:R1:W1:Y:S01]  /*1020*/  SYNCS.EXCH.64 URZ, [UR4+0x280], UR6 ;  /* 0x0002800604ff75b2 */ /* 0x0002620008000100 */
[----:B------:R1:W1:Y:S01]  /*1030*/  SYNCS.EXCH.64 URZ, [UR4+0x278], UR6 ;  /* 0x0002780604ff75b2 */ /* 0x0002620008000100 */
[----:B------:R1:W1:Y:S01]  /*1040*/  SYNCS.EXCH.64 URZ, [UR4+0x288], UR6 ;  /* 0x0002880604ff75b2 */ /* 0x0002620008000100 */
[----:B------:R-:W-:Y:S01]  /*1050*/  NOP ;  /* 0x0000000000007918 */ /* 0x000fe20000000000 */
.L_x_15:
[----:B-1----:R-:W1:Y:S01]  /*1060*/  LDCU UR4, c[0x0][0x36c] ;  /* 0x00006d80ff0477ac */ /* 0x002e620008000800 */
[----:B------:R-:W-:Y:S01]  /*1070*/  ISETP.NE.OR P3, PT, R0, 0x2, !P3 ;  /* 0x000000020000780c */ /* 0x000fe20005f65670 */
[----:B------:R-:W-:Y:S01]  /*1080*/  NOP ;  /* 0x0000000000007918 */ /* 0x000fe20000000000 */
[----:B------:R-:W-:Y:S01]  /*1090*/  LOP3.LUT R0, R65, 0x1f, RZ, 0xc0, !PT ;  /* 0x0000001f41007812 */ /* 0x000fe200078ec0ff */
[----:B------:R-:W-:Y:S02]  /*10a0*/  UISETP.NE.AND UP4, UPT, UR20, 0x2, UPT ;  /* 0x000000021400788c */ /* 0x000fe4000bf85270 */
[----:B------:R-:W-:Y:S02]  /*10b0*/  UISETP.NE.AND UP5, UPT, UR20, URZ, UPT ;  /* 0x000000ff1400728c */ /* 0x000fe4000bfa5270 */
[----:B-1----:R-:W-:-:S09]  /*10c0*/  UISETP.EQ.U32.AND UP6, UPT, UR4, 0x1, UPT ;  /* 0x000000010400788c */ /* 0x002fd2000bfc2070 */
[----:B------:R-:W-:Y:S05]  /*10d0*/  BRA.U !UP6, `(.L_x_16) ;  /* 0x000000010e087547 */ /* 0x000fea000b800000 */
[----:B--2-4-:R-:W-:Y:S01]  /*10e0*/  UCGABAR_ARV ;  /* 0x00000000000079c7 */ /* 0x014fe20008000000 */
[----:B------:R-:W-:Y:S05]  /*10f0*/  BRA `(.L_x_17) ;  /* 0x0000000000047947 */ /* 0x000fea0003800000 */
.L_x_16:
[----:B--2-4-:R-:W-:Y:S01]  /*1100*/  NOP ;  /* 0x0000000000007918 */ /* 0x014fe20000000000 */
.L_x_17:
[----:B------:R-:W1:Y:S01]  /*1110*/  S2UR UR49, SR_CTAID.X ;  /* 0x00000000003179c3 */ /* 0x000e620000002500 */
[----:B------:R-:W-:-:S05]  /*1120*/  CS2R.32 R59, SR_CgaSize ;  /* 0x00000000003b7805 */ /* 0x000fca0000008a00 */
[----:B------:R-:W-:-:S05]  /*1130*/  IMAD R59, R59, -0xa0, RZ ;  /* 0xffffff603b3b7824 */ /* 0x000fca00078e02ff */
[----:B------:R-:W-:-:S14]  /*1140*/  R2UR UR5, R59 ;  /* 0x000000003b0572ca */ /* 0x000fdc00000e0000 */
[----:B------:R-:W2:Y:S01]  /*1150*/  LDCU UR5, c[0x0][UR5+0x2b0] ;  /* 0x00005600050577ac */ /* 0x000ea20008000800 */
[----:B------:R-:W-:-:S05]  /*1160*/  CS2R.32 R59, SR_CgaSize ;  /* 0x00000000003b7805 */ /* 0x000fca0000008a00 */
[----:B------:R-:W-:-:S05]  /*1170*/  IMAD R59, R59, -0xa0, RZ ;  /* 0xffffff603b3b7824 */ /* 0x000fca00078e02ff */
[----:B------:R-:W-:-:S14]  /*1180*/  R2UR UR4, R59 ;  /* 0x000000003b0472ca */ /* 0x000fdc00000e0000 */
[----:B------:R-:W4:Y:S01]  /*1190*/  LDCU UR4, c[0x0][UR4+0x2b4] ;  /* 0x00005680040477ac */ /* 0x000f220008000800 */
[----:B------:R-:W3:Y:S01]  /*11a0*/  S2UR UR48, SR_CTAID.Y ;  /* 0x00000000003079c3 */ /* 0x000ee20000002600 */
[----:B------:R-:W-:-:S05]  /*11b0*/  CS2R.32 R59, SR_CgaSize ;  /* 0x00000000003b7805 */ /* 0x000fca0000008a00 */
[----:B------:R-:W-:-:S05]  /*11c0*/  IMAD R59, R59, -0xa0, RZ ;  /* 0xffffff603b3b7824 */ /* 0x000fca00078e02ff */
[----:B------:R-:W-:-:S14]  /*11d0*/  R2UR UR7, R59 ;  /* 0x000000003b0772ca */ /* 0x000fdc00000e0000 */
[----:B------:R-:W4:Y:S01]  /*11e0*/  LDCU UR7, c[0x0][UR7+0x2a0] ;  /* 0x00005400070777ac */ /* 0x000f220008000800 */
[----:B------:R-:W-:-:S05]  /*11f0*/  CS2R.32 R59, SR_CgaSize ;  /* 0x00000000003b7805 */ /* 0x000fca0000008a00 */
[----:B------:R-:W-:-:S05]  /*1200*/  IMAD R59, R59, -0xa0, RZ ;  /* 0xffffff603b3b7824 */ /* 0x000fca00078e02ff */
[----:B------:R-:W-:-:S14]  /*1210*/  R2UR UR61, R59 ;  /* 0x000000003b3d72ca */ /* 0x000fdc00000e0000 */
[----:B------:R-:W4:Y:S01]  /*1220*/  LDCU UR61, c[0x0][UR61+0x2a4] ;  /* 0x000054803d3d77ac */ /* 0x000f220008000800 */
[----:B------:R-:W4:Y:S01]  /*1230*/  LDCU UR21, c[0x0][0xb24] ;  /* 0x00016480ff1577ac */ /* 0x000f220008000800 */
[----:B------:R-:W4:Y:S01]  /*1240*/  LDCU UR41, c[0x0][0xb24] ;  /* 0x00016480ff2977ac */ /* 0x000f220008000800 */
[----:B-1----:R-:W-:Y:S01]  /*1250*/  I2FP.F32.U32 R3, UR49 ;  /* 0x0000003100037c45 */ /* 0x002fe20008201000 */
[----:B------:R-:W1:Y:S04]  /*1260*/  LDCU UR23, c[0x0][0xb30] ;  /* 0x00016600ff1777ac */ /* 0x000e680008000800 */
[----:B--2---:R-:W-:Y:S01]  /*1270*/  FMUL R3, R3, UR5 ;  /* 0x0000000503037c20 */ /* 0x004fe20008400000 */
[----:B---3--:R-:W-:-:S05]  /*1280*/  I2FP.F32.U32 R2, UR48 ;  /* 0x0000003000027c45 */ /* 0x008fca0008201000 */
[----:B------:R-:W2:Y:S01]  /*1290*/  F2I.U32.TRUNC.NTZ R3, R3 ;  /* 0x0000000300037305 */ /* 0x000ea2000020f000 */
[----:B----4-:R-:W-:Y:S01]  /*12a0*/  FMUL R2, R2, UR4 ;  /* 0x0000000402027c20 */ /* 0x010fe20008400000 */
[----:B------:R-:W-:-:S04]  /*12b0*/  ULOP3.LUT UR4, UR51, 0x1, URZ, 0xc0, !UPT ;  /* 0x0000000133047892 */ /* 0x000fc8000f8ec0ff */
[----:B------:R-:W-:Y:S02]  /*12c0*/  UISETP.NE.U32.AND UP0, UPT, UR4, 0x1, UPT ;  /* 0x000000010400788c */ /* 0x000fe4000bf05070 */
[----:B------:R-:W3:Y:S02]  /*12d0*/  F2I.U32.TRUNC.NTZ R2, R2 ;  /* 0x0000000200027305 */ /* 0x000ee4000020f000 */
[----:B------:R-:W-:Y:S01]  /*12e0*/  USEL UR4, URZ, 0x600, UP0 ;  /* 0x00000600ff047887 */ /* 0x000fe20008000000 */
[----:B--2---:R-:W-:Y:S02]  /*12f0*/  R2UR UR6, R3 ;  /* 0x00000000030672ca */ /* 0x004fe400000e0000 */
[----:B---3--:R-:W-:Y:S02]  /*1300*/  R2UR UR5, R2 ;  /* 0x00000000020572ca */ /* 0x008fe400000e0000 */
[----:B------:R-:W-:-:S09]  /*1310*/  PRMT R2, RZ, 0x7610, R2 ;  /* 0x00007610ff027816 */ /* 0x000fd20000000002 */
[----:B------:R-:W-:-:S04]  /*1320*/  UIADD3 UR6, UPT, UPT, -UR6, URZ, URZ ;  /* 0x000000ff06067290 */ /* 0x000fc8000fffe1ff */
[----:B------:R-:W-:Y:S02]  /*1330*/  UIMAD UR6, UR7, UR6, UR49 ;  /* 0x00000006070672a4 */ /* 0x000fe4000f8e0231 */
[----:B------:R-:W-:-:S04]  /*1340*/  UIADD3 UR5, UPT, UPT, -UR5, URZ, URZ ;  /* 0x000000ff05057290 */ /* 0x000fc8000fffe1ff */
[----:B------:R-:W-:Y:S01]  /*1350*/  IMAD.U32 R59, RZ, RZ, UR6 ;  /* 0x00000006ff3b7e24 */ /* 0x000fe2000f8e00ff */
[----:B------:R-:W-:Y:S01]  /*1360*/  UIMAD UR61, UR61, UR5, UR48 ;  /* 0x000000053d3d72a4 */ /* 0x000fe2000f8e0230 */
[----:B-1----:R-:W-:Y:S11]  /*1370*/  BRA.U UP5, `(.L_x_18) ;  /* 0x0000000105287547 */ /* 0x002ff6000b800000 */
[----:B------:R-:W-:Y:S01]  /*1380*/  R2UR UR7, R59 ;  /* 0x000000003b0772ca */ /* 0x000fe200000e0000 */
[----:B------:R-:W-:-:S12]  /*1390*/  UISETP.NE.AND UP0, UPT, UR61, URZ, UPT ;  /* 0x000000ff3d00728c */ /* 0x000fd8000bf05270 */
[----:B------:R-:W-:-:S04]  /*13a0*/  UISETP.EQ.OR UP0, UPT, UR7, URZ, !UP0 ;  /* 0x000000ff0700728c */ /* 0x000fc8000c702670 */
[----:B------:R-:W-:Y:S02]  /*13b0*/  USEL UR6, URZ, 0x1, !UP0 ;  /* 0x00000001ff067887 */ /* 0x000fe4000c000000 */
[----:B------:R-:W-:-:S04]  /*13c0*/  UISETP.NE.AND UP0, UPT, UR61, URZ, UPT ;  /* 0x000000ff3d00728c */ /* 0x000fc8000bf05270 */
[----:B------:R-:W-:Y:S02]  /*13d0*/  USEL UR5, URZ, 0x2, UP0 ;  /* 0x00000002ff057887 */ /* 0x000fe40008000000 */
[----:B------:R-:W-:-:S04]  /*13e0*/  UISETP.NE.AND UP0, UPT, UR7, 0x1, UPT ;  /* 0x000000010700788c */ /* 0x000fc8000bf05270 */
[----:B------:R-:W-:-:S04]  /*13f0*/  USEL UR5, UR5, 0x2, UP0 ;  /* 0x0000000205057887 */ /* 0x000fc80008000000 */
[----:B------:R-:W-:-:S06]  /*1400*/  UIADD3 UR5, UPT, UPT, UR6, UR5, URZ ;  /* 0x0000000506057290 */ /* 0x000fcc000fffe0ff */
[----:B------:R-:W-:-:S07]  /*1410*/  MOV R2, UR5 ;  /* 0x0000000500027c02 */ /* 0x000fce0008000f00 */
.L_x_18:
[----:B------:R-:W1:Y:S01]  /*1420*/  S2UR UR36, SR_CTAID.Z ;  /* 0x00000000002479c3 */ /* 0x000e620000002700 */
[----:B------:R-:W-:-:S09]  /*1430*/  UISETP.GE.AND UP0, UPT, UR21, 0x1, UPT ;  /* 0x000000011500788c */ /* 0x000fd2000bf06270 */
[----:B------:R-:W-:Y:S05]  /*1440*/  BRA.U !UP0, `(.L_x_19) ;  /* 0x0000000108d07547 */ /* 0x000fea000b800000 */
[----:B------:R-:W2:Y:S01]  /*1450*/  LDCU.128 UR12, c[0x0][0xb10] ;  /* 0x00016200ff0c77ac */ /* 0x000ea20008000c00 */
[----:B------:R-:W3:Y:S01]  /*1460*/  LDCU UR22, c[0x0][0xb0c] ;  /* 0x00016180ff1677ac */ /* 0x000ee20008000800 */
[----:B------:R-:W4:Y:S01]  /*1470*/  LDCU UR7, c[0x0][0x370] ;  /* 0x00006e00ff0777ac */ /* 0x000f220008000800 */
[----:B------:R-:W1:Y:S01]  /*1480*/  LDCU UR8, c[0x0][0x374] ;  /* 0x00006e80ff0877ac */ /* 0x000e620008000800 */
[----:B------:R-:W1:Y:S01]  /*1490*/  LDCU UR9, c[0x0][0xb20] ;  /* 0x00016400ff0977ac */ /* 0x000e620008000800 */
[----:B--2---:R-:W-:Y:S02]  /*14a0*/  UIMAD.WIDE.U32 UR10, UR49, UR12, URZ ;  /* 0x0000000c310a72a5 */ /* 0x004fe4000f8e00ff */
[----:B---3--:R-:W-:Y:S02]  /*14b0*/  UISETP.NE.AND UP0, UPT, UR22, 0x1, UPT ;  /* 0x000000011600788c */ /* 0x008fe4000bf05270 */
[----:B------:R-:W-:Y:S02]  /*14c0*/  UIMAD.WIDE.U32 UR16, UR48, UR15, URZ ;  /* 0x0000000f301072a5 */ /* 0x000fe4000f8e00ff */
[----:B----4-:R-:W-:Y:S01]  /*14d0*/  UIMAD.WIDE.U32 UR18, UR7, UR12, URZ ;  /* 0x0000000c071272a5 */ /* 0x010fe2000f8e00ff */
[----:B------:R-:W-:Y:S01]  /*14e0*/  UMOV UR6, UR11 ;  /* 0x0000000b00067c82 */ /* 0x000fe20008000000 */
[----:B------:R-:W-:-:S02]  /*14f0*/  UISETP.NE.AND UP2, UPT, UR21, 0x1, UPT ;  /* 0x000000011500788c */ /* 0x000fc4000bf45270 */
[----:B------:R-:W-:Y:S01]  /*1500*/  USHF.R.U32.HI UR6, URZ, UR13, UR6 ;  /* 0x0000000dff067299 */ /* 0x000fe20008011606 */
[----:B------:R-:W2:Y:S02]  /*1510*/  LDCU.64 UR10, c[0x0][0xb28] ;  /* 0x00016500ff0a77ac */ /* 0x000ea40008000a00 */
[----:B------:R-:W-:Y:S01]  /*1520*/  UMOV UR18, UR19 ;  /* 0x0000001300127c82 */ /* 0x000fe20008000000 */
[----:B------:R-:W-:Y:S02]  /*1530*/  USEL UR6, UR49, UR6, !UP0 ;  /* 0x0000000631067287 */ /* 0x000fe4000c000000 */
[----:B------:R-:W-:Y:S02]  /*1540*/  @UP0 USHF.R.U32.HI UR7, URZ, UR13, UR18 ;  /* 0x0000000dff070299 */ /* 0x000fe40008011612 */
[----:B------:R-:W-:Y:S02]  /*1550*/  UISETP.NE.AND UP0, UPT, UR14, 0x1, UPT ;  /* 0x000000010e00788c */ /* 0x000fe4000bf05270 */
[----:B-1----:R-:W-:Y:S01]  /*1560*/  UIMAD.WIDE.U32 UR12, UR8, UR15, URZ ;  /* 0x0000000f080c72a5 */ /* 0x002fe2000f8e00ff */
[----:B------:R-:W-:-:S02]  /*1570*/  UMOV UR5, UR17 ;  /* 0x0000001100057c82 */ /* 0x000fc40008000000 */
[----:B------:R-:W-:-:S04]  /*1580*/  USHF.R.U32.HI UR5, URZ, UR9, UR5 ;  /* 0x00000009ff057299 */ /* 0x000fc80008011605 */
[----:B------:R-:W-:Y:S01]  /*1590*/  UMOV UR12, UR13 ;  /* 0x0000000d000c7c82 */ /* 0x000fe20008000000 */
[----:B--2---:R-:W-:Y:S02]  /*15a0*/  UIMAD.WIDE.U32 UR16, UR7, UR10, URZ ;  /* 0x0000000a071072a5 */ /* 0x004fe4000f8e00ff */
[----:B------:R-:W-:Y:S02]  /*15b0*/  @UP0 USHF.R.U32.HI UR8, URZ, UR9, UR12 ;  /* 0x00000009ff080299 */ /* 0x000fe4000801160c */
[----:B------:R-:W-:Y:S02]  /*15c0*/  USEL UR5, UR48, UR5, !UP0 ;  /* 0x0000000530057287 */ /* 0x000fe4000c000000 */
[----:B------:R-:W-:Y:S01]  /*15d0*/  UIMAD.WIDE.U32 UR12, UR8, UR10, URZ ;  /* 0x0000000a080c72a5 */ /* 0x000fe2000f8e00ff */
[----:B------:R-:W-:Y:S02]  /*15e0*/  UMOV UR16, UR17 ;  /* 0x0000001100107c82 */ /* 0x000fe40008000000 */
[----:B------:R-:W-:-:S04]  /*15f0*/  @UP2 USHF.R.U32.HI UR7, URZ, UR11, UR16 ;  /* 0x0000000bff072299 */ /* 0x000fc80008011610 */
[----:B------:R-:W-:Y:S01]  /*1600*/  UMOV UR12, UR13 ;  /* 0x0000000d000c7c82 */ /* 0x000fe20008000000 */
[----:B------:R-:W-:Y:S02]  /*1610*/  UIMAD UR9, UR7, UR21, URZ ;  /* 0x00000015070972a4 */ /* 0x000fe4000f8e02ff */
[----:B------:R-:W-:Y:S02]  /*1620*/  @UP2 USHF.R.U32.HI UR8, URZ, UR11, UR12 ;  /* 0x0000000bff082299 */ /* 0x000fe4000801160c */
[----:B------:R-:W-:Y:S02]  /*1630*/  UIMAD.WIDE.U32 UR12, UR5, UR10, URZ ;  /* 0x0000000a050c72a5 */ /* 0x000fe4000f8e00ff */
[----:B------:R-:W-:Y:S02]  /*1640*/  UIMAD UR8, UR8, UR21, URZ ;  /* 0x00000015080872a4 */ /* 0x000fe4000f8e02ff */
[----:B------:R-:W-:Y:S02]  /*1650*/  UIADD3 UR12, UPT, UPT, -UR6, URZ, URZ ;  /* 0x000000ff060c7290 */ /* 0x000fe4000fffe1ff */
[----:B------:R-:W-:-:S02]  /*1660*/  UISETP.GE.AND UP0, UPT, UR5, UR8, UPT ;  /* 0x000000080500728c */ /* 0x000fc4000bf06270 */
[----:B------:R-:W-:Y:S02]  /*1670*/  UIMAD UR49, UR22, UR12, UR49 ;  /* 0x0000000c163172a4 */ /* 0x000fe4000f8e0231 */
[----:B------:R-:W-:Y:S02]  /*1680*/  UISETP.GE.OR UP0, UPT, UR6, UR9, UP0 ;  /* 0x000000090600728c */ /* 0x000fe40008706670 */
[----:B------:R-:W-:-:S03]  /*1690*/  UIMAD.WIDE.U32 UR8, UR6, UR10, URZ ;  /* 0x0000000a060872a5 */ /* 0x000fc6000f8e00ff */
[----:B------:R-:W-:Y:S02]  /*16a0*/  UMOV UR10, UR13 ;  /* 0x0000000d000a7c82 */ /* 0x000fe40008000000 */
[----:B------:R-:W-:-:S04]  /*16b0*/  USHF.R.U32.HI UR10, URZ, UR11, UR10 ;  /* 0x0000000bff0a7299 */ /* 0x000fc8000801160a */
[----:B------:R-:W-:Y:S02]  /*16c0*/  USEL UR8, UR5, UR10, !UP2 ;  /* 0x0000000a05087287 */ /* 0x000fe4000d000000 */
[----:B------:R-:W-:Y:S02]  /*16d0*/  @!UP0 USHF.R.U32.HI UR9, URZ, UR11, UR9 ;  /* 0x0000000bff098299 */ /* 0x000fe40008011609 */
[----:B------:R-:W-:Y:S02]  /*16e0*/  UIADD3 UR10, UPT, UPT, -UR8, URZ, URZ ;  /* 0x000000ff080a7290 */ /* 0x000fe4000fffe1ff */
[----:B------:R-:W-:Y:S02]  /*16f0*/  @!UP0 USEL UR9, UR6, UR9, !UP2 ;  /* 0x0000000906098287 */ /* 0x000fe4000d000000 */
[----:B------:R-:W-:Y:S02]  /*1700*/  UIMAD UR10, UR21, UR10, UR5 ;  /* 0x0000000a150a72a4 */ /* 0x000fe4000f8e0205 */
[----:B------:R-:W-:-:S02]  /*1710*/  UIADD3 UR11, UPT, UPT, -UR5, URZ, URZ ;  /* 0x000000ff050b7290 */ /* 0x000fc4000fffe1ff */
[----:B------:R-:W-:Y:S02]  /*1720*/  @!UP0 UIMAD UR7, UR10, UR7, UR9 ;  /* 0x000000070a0782a4 */ /* 0x000fe4000f8e0209 */
[----:B------:R-:W-:Y:S02]  /*1730*/  @!UP0 UIADD3 UR8, UPT, UPT, UR8, -UR9, URZ ;  /* 0x8000000908088290 */ /* 0x000fe4000fffe0ff */
[----:B------:R-:W-:Y:S02]  /*1740*/  UIMAD UR11, UR14, UR11, UR48 ;  /* 0x0000000b0e0b72a4 */ /* 0x000fe4000f8e0230 */
[----:B------:R-:W-:-:S03]  /*1750*/  @!UP0 UIMAD UR5, UR8, UR21, UR6 ;  /* 0x00000015080582a4 */ /* 0x000fc6000f8e0206 */
[----:B------:R-:W-:Y:S01]  /*1760*/  @!UP0 UMOV UR6, UR7 ;  /* 0x0000000700068c82 */ /* 0x000fe20008000000 */
[----:B------:R-:W-:Y:S02]  /*1770*/  UIMAD UR48, UR5, UR14, UR11 ;  /* 0x0000000e053072a4 */ /* 0x000fe4000f8e020b */
[----:B------:R-:W-:-:S12]  /*1780*/  UIMAD UR49, UR6, UR22, UR49 ;  /* 0x00000016063172a4 */ /* 0x000fd8000f8e0231 */
.L_x_19:
[----:B------:R-:W-:-:S09]  /*1790*/  UISETP.NE.AND UP0, UPT, UR23, 0x1, UPT ;  /* 0x000000011700788c */ /* 0x000fd2000bf05270 */
[----:B------:R-:W-:Y:S05]  /*17a0*/  BRA.U UP0, `(.L_x_20) ;  /* 0x0000000100447547 */ /* 0x000fea000b800000 */
[----:B------:R-:W2:Y:S01]  /*17b0*/  LDCU.128 UR12, c[0x0][0xb10] ;  /* 0x00016200ff0c77ac */ /* 0x000ea20008000c00 */
[----:B------:R-:W3:Y:S01]  /*17c0*/  LDCU UR10, c[0x0][0xb0c] ;  /* 0x00016180ff0a77ac */ /* 0x000ee20008000800 */
[----:B------:R-:W4:Y:S01]  /*17d0*/  LDCU UR11, c[0x0][0xb20] ;  /* 0x00016400ff0b77ac */ /* 0x000f220008000800 */
[----:B--2---:R-:W-:Y:S02]  /*17e0*/  UIMAD.WIDE.U32 UR6, UR49, UR12, URZ ;  /* 0x0000000c310672a5 */ /* 0x004fe4000f8e00ff */
[----:B------:R-:W-:Y:S02]  /*17f0*/  UIMAD.WIDE.U32 UR8, UR48, UR15, URZ ;  /* 0x0000000f300872a5 */ /* 0x000fe4000f8e00ff */
[----:B---3--:R-:W-:-:S03]  /*1800*/  UISETP.NE.AND UP0, UPT, UR10, 0x1, UPT ;  /* 0x000000010a00788c */ /* 0x008fc6000bf05270 */
[----:B------:R-:W-:Y:S02]  /*1810*/  UMOV UR6, UR7 ;  /* 0x0000000700067c82 */ /* 0x000fe40008000000 */
[----:B------:R-:W-:Y:S01]  /*1820*/  USHF.R.U32.HI UR6, URZ, UR13, UR6 ;  /* 0x0000000dff067299 */ /* 0x000fe20008011606 */
[----:B------:R-:W-:-:S03]  /*1830*/  UMOV UR5, UR9 ;  /* 0x0000000900057c82 */ /* 0x000fc60008000000 */
[----:B------:R-:W-:Y:S02]  /*1840*/  USEL UR6, UR49, UR6, !UP0 ;  /* 0x0000000631067287 */ /* 0x000fe4000c000000 */
[----:B------:R-:W-:Y:S02]  /*1850*/  UISETP.NE.AND UP0, UPT, UR14, 0x1, UPT ;  /* 0x000000010e00788c */ /* 0x000fe4000bf05270 */
[----:B----4-:R-:W-:-:S04]  /*1860*/  USHF.R.U32.HI UR5, URZ, UR11, UR5 ;  /* 0x0000000bff057299 */ /* 0x010fc80008011605 */
[----:B------:R-:W-:-:S04]  /*1870*/  USEL UR5, UR48, UR5, !UP0 ;  /* 0x0000000530057287 */ /* 0x000fc8000c000000 */
[----:B------:R-:W-:Y:S02]  /*1880*/  UIADD3 UR7, UPT, UPT, UR6, -UR5, URZ ;  /* 0x8000000506077290 */ /* 0x000fe4000fffe0ff */
[----:B------:R-:W-:Y:S02]  /*1890*/  UIADD3 UR5, UPT, UPT, -UR6, UR5, URZ ;  /* 0x0000000506057290 */ /* 0x000fe4000fffe1ff */
[----:B------:R-:W-:Y:S02]  /*18a0*/  UIMAD UR48, UR7, UR14, UR48 ;  /* 0x0000000e073072a4 */ /* 0x000fe4000f8e0230 */
[----:B------:R-:W-:-:S12]  /*18b0*/  UIMAD UR49, UR5, UR10, UR49 ;  /* 0x0000000a053172a4 */ /* 0x000fd8000f8e0231 */
.L_x_20:
[----:B------:R-:W-:Y:S01]  /*18c0*/  UISETP.NE.AND UP0, UPT, UR20, 0x2, UPT ;  /* 0x000000021400788c */ /* 0x000fe2000bf05270 */
[----:B------:R-:W-:Y:S09]  /*18d0*/  BRA.U !UP6, `(.L_x_21) ;  /* 0x000000010e0c7547 */ /* 0x000ff2000b800000 */
[----:B------:R-:W-:Y:S01]  /*18e0*/  UCGABAR_WAIT ;  /* 0x0000000000007dc7 */ /* 0x000fe20008000000 */
[----:B------:R-:W-:Y:S01]  /*18f0*/  CCTL.IVALL ;  /* 0x00000000ff00798f */ /* 0x000fe20002000000 */
[----:B------:R-:W-:Y:S05]  /*1900*/  BRA `(.L_x_22) ;  /* 0x0000000000047947 */ /* 0x000fea0003800000 */
.L_x_21:
[----:B------:R-:W-:Y:S06]  /*1910*/  BAR.SYNC.DEFER_BLOCKING 0x0 ;  /* 0x0000000000007b1d */ /* 0x000fec0000010000 */
.L_x_22:
[----:B------:R-:W-:Y:S05]  /*1920*/  BRA.U UP0, `(.L_x_23) ;  /* 0x0000002100907547 */ /* 0x000fea000b800000 */
[----:B------:R-:W2:Y:S01]  /*1930*/  LDCU UR7, c[0x0][0x38c] ;  /* 0x00007180ff0777ac */ /* 0x000ea20008000800 */
[----:B------:R-:W-:Y:S01]  /*1940*/  PLOP3.LUT P1, PT, PT, PT, UP3, 0x80, 0x8 ;  /* 0x000000000008781c */ /* 0x000fe20003f2f038 */
[----:B------:R-:W-:Y:S01]  /*1950*/  IMAD.MOV.U32 R12, RZ, RZ, 0x1 ;  /* 0x00000001ff0c7424 */ /* 0x000fe200078e00ff */
[----:B------:R-:W-:Y:S01]  /*1960*/  ISETP.EQ.OR P2, PT, R0, RZ, P3 ;  /* 0x000000ff0000720c */ /* 0x000fe20001f42670 */
[----:B------:R-:W-:Y:S01]  /*1970*/  UISETP.NE.AND UP1, UPT, UR20, URZ, UPT ;  /* 0x000000ff1400728c */ /* 0x000fe2000bf25270 */
[----:B------:R-:W-:Y:S01]  /*1980*/  PLOP3.LUT P1, PT, P1, PT, PT, 0x8, 0x80 ;  /* 0x000000000080781c */ /* 0x000fe20000f2e170 */
[----:B------:R-:W-:Y:S01]  /*1990*/  USEL UR26, URZ, 0x1, UP4 ;  /* 0x00000001ff1a7887 */ /* 0x000fe2000a000000 */
[----:B------:R-:W-:Y:S01]  /*19a0*/  CS2R R10, SRZ ;  /* 0x00000000000a7805 */ /* 0x000fe2000001ff00 */
[----:B------:R-:W-:Y:S01]  /*19b0*/  IMAD.MOV.U32 R9, RZ, RZ, RZ ;  /* 0x000000ffff097224 */ /* 0x000fe200078e00ff */
[----:B------:R-:W3:Y:S01]  /*19c0*/  LDCU UR39, c[0x0][0x370] ;  /* 0x00006e00ff2777ac */ /* 0x000ee20008000800 */
[----:B------:R-:W-:Y:S01]  /*19d0*/  IMAD.MOV.U32 R8, RZ, RZ, 0x1 ;  /* 0x00000001ff087424 */ /* 0x000fe200078e00ff */
[----:B------:R-:W4:Y:S01]  /*19e0*/  LDCU.64 UR28, c[0x0][0x348] ;  /* 0x00006900ff1c77ac */ /* 0x000f220008000a00 */
[----:B------:R-:W-:-:S02]  /*19f0*/  USHF.R.U32.HI UR44, URZ, 0x6, UR4 ;  /* 0x00000006ff2c7899 */ /* 0x000fc40008011604 */
[----:B--2---:R-:W-:Y:S02]  /*1a00*/  UIADD3 UR6, UPT, UPT, UR7, 0x3f, URZ ;  /* 0x0000003f07067890 */ /* 0x004fe4000fffe0ff */
[----:B------:R-:W-:Y:S02]  /*1a10*/  UIADD3 UR45, UPT, UPT, UR7, 0x7e, URZ ;  /* 0x0000007e072d7890 */ /* 0x000fe4000fffe0ff */
[----:B------:R-:W-:Y:S01]  /*1a20*/  USHF.R.S32.HI UR5, URZ, 0x1f, UR6 ;  /* 0x0000001fff057899 */ /* 0x000fe20008011406 */
[----:B------:R-:W2:Y:S03]  /*1a30*/  LDCU UR38, c[0x0][0x374] ;  /* 0x00006e80ff2677ac */ /* 0x000ea60008000800 */
[----:B------:R-:W-:Y:S02]  /*1a40*/  ULEA.HI UR5, UR5, UR6, URZ, 0x6 ;  /* 0x0000000605057291 */ /* 0x000fe4000f8f30ff */
[----:B------:R-:W-:-:S02]  /*1a50*/  USEL UR26, UR26, 0x2, UP1 ;  /* 0x000000021a1a7887 */ /* 0x000fc40008800000 */
[----:B------:R-:W-:Y:S02]  /*1a60*/  USHF.R.S32.HI UR42, URZ, 0x6, UR5 ;  /* 0x00000006ff2a7899 */ /* 0x000fe40008011405 */
[----:B------:R-:W-:Y:S02]  /*1a70*/  UIADD3 UR5, UPT, UPT, UR7, -0x1, URZ ;  /* 0xffffffff07057890 */ /* 0x000fe4000fffe0ff */
[----:B------:R-:W-:Y:S02]  /*1a80*/  UISETP.LT.U32.AND UP0, UPT, UR42, 0x1f, UPT ;  /* 0x0000001f2a00788c */ /* 0x000fe4000bf01070 */
[----:B------:R-:W-:Y:S02]  /*1a90*/  UISETP.GE.U32.AND UP2, UPT, UR5, -0x7f, UPT ;  /* 0xffffff810500788c */ /* 0x000fe4000bf46070 */
[----:B------:R-:W-:Y:S01]  /*1aa0*/  USEL UR40, UR42, 0x1f, UP0 ;  /* 0x0000001f2a287887 */ /* 0x000fe20008000000 */
[----:B------:R-:W-:-:S03]  /*1ab0*/  UMOV UR6, URZ ;  /* 0x000000ff00067c82 */ /* 0x000fc60008000000 */
[----:B------:R-:W-:Y:S02]  /*1ac0*/  UIADD3 UR21, UPT, UPT, UR40, -0x1, URZ ;  /* 0xffffffff28157890 */ /* 0x000fe4000fffe0ff */
[----:B------:R-:W-:-:S03]  /*1ad0*/  UIADD3 UR43, UPT, UPT, UR42, -UR40, URZ ;  /* 0x800000282a2b7290 */ /* 0x000fc6000fffe0ff */
[----:B------:R-:W-:-:S04]  /*1ae0*/  @UP2 UIADD3 UR21, UPT, UPT, UR40, URZ, URZ ;  /* 0x000000ff28152290 */ /* 0x000fc8000fffe0ff */
[----:B--234-:R-:W-:-:S12]  /*1af0*/  UIADD3 UR21, UPT, UPT, UR21, 0x1, URZ ;  /* 0x0000000115157890 */ /* 0x01cfd8000fffe0ff */
.L_x_43:
[----:B------:R-:W-:Y:S01]  /*1b00*/  UISETP.NE.AND UP0, UPT, UR51, URZ, UPT ;  /* 0x000000ff3300728c */ /* 0x000fe2000bf05270 */
[----:B------:R-:W2:Y:S08]  /*1b10*/  S2UR UR51, SR_CgaCtaId ;  /* 0x00000000003379c3 */ /* 0x000eb00000008800 */
[----:B-1----:R-:W-:Y:S05]  /*1b20*/  BRA.U UP0, `(.L_x_24) ;  /* 0x0000000100347547 */ /* 0x002fea000b800000 */
[----:B------:R-:W3:Y:S01]  /*1b30*/  S2R R0, SR_CgaCtaId ;  /* 0x0000000000007919 */ /* 0x000ee20000008800 */
[----:B------:R-:W-:Y:S02]  /*1b40*/  MOV R3, 0x400 ;  /* 0x0000040000037802 */ /* 0x000fe40000000f00 */
[----:B------:R-:W-:Y:S02]  /*1b50*/  SHF.L.U32 R2, R8, 0x1f, RZ ;  /* 0x0000001f08027819 */ /* 0x000fe400000006ff */
[----:B---3--:R-:W-:-:S05]  /*1b60*/  LEA R0, R0, R3, 0x18 ;  /* 0x0000000300007211 */ /* 0x008fca00078ec0ff */
[----:B------:R-:W-:-:S04]  /*1b70*/  IMAD R3, R9, 0x8, R0 ;  /* 0x0000000809037824 */ /* 0x000fc800078e0200 */
[----:B------:R-:W3:Y:S02]  /*1b80*/  SYNCS.PHASECHK.TRANS64.TRYWAIT P0, [R3+URZ+0x280], R2 ;  /* 0x00028002030075a7 */ /* 0x000ee400080011ff */
[----:B---3--:R-:W-:Y:S05]  /*1b90*/  @!P0 BRA `(.L_x_25) ;  /* 0x0000005c00a08947 */ /* 0x008fea0003800000 */
.L_x_127:
[----:B------:R-:W-:Y:S01]  /*1ba0*/  VIADD R9, R9, 0x1 ;  /* 0x0000000109097836 */ /* 0x000fe20000000000 */
[----:B------:R3:W-:Y:S04]  /*1bb0*/  SYNCS.ARRIVE.TRANS64.A1T0 RZ, [R3+URZ+0x270], RZ ;  /* 0x000270ff03ff79a7 */ /* 0x0007e800081000ff */
[----:B------:R-:W-:-:S04]  /*1bc0*/  ISETP.NE.AND P0, PT, R9, 0x2, PT ;  /* 0x000000020900780c */ /* 0x000fc80003f05270 */
[----:B------:R-:W-:Y:S02]  /*1bd0*/  SEL R9, R9, RZ, P0 ;  /* 0x000000ff09097207 */ /* 0x000fe40000000000 */
[----:B---3--:R-:W-:-:S04]  /*1be0*/  SEL R3, RZ, 0x1, P0 ;  /* 0x00000001ff037807 */ /* 0x008fc80000000000 */
[----:B------:R-:W-:-:S07]  /*1bf0*/  LOP3.LUT R8, R8, R3, RZ, 0x3c, !PT ;  /* 0x0000000308087212 */ /* 0x000fce00078e3cff */
.L_x_24:
[----:B------:R-:W-:Y:S01]  /*1c00*/  UMOV UR7, 0x400 ;  /* 0x0000040000077882 */ /* 0x000fe20000000000 */
[----:B------:R-:W-:Y:S01]  /*1c10*/  SHF.L.U32 R0, R12, 0x1f, RZ ;  /* 0x0000001f0c007819 */ /* 0x000fe200000006ff */
[----:B--2---:R-:W-:Y:S02]  /*1c20*/  ULEA UR7, UR51, UR7, 0x18 ;  /* 0x0000000733077291 */ /* 0x004fe4000f8ec0ff */
[----:B------:R-:W-:Y:S02]  /*1c30*/  UISETP.GE.U32.AND UP0, UPT, UR45, 0x7f, UPT ;  /* 0x0000007f2d00788c */ /* 0x000fe4000bf06070 */
[----:B------:R-:W-:Y:S02]  /*1c40*/  ULEA UR5, UR6, UR7, 0x3 ;  /* 0x0000000706057291 */ /* 0x000fe4000f8e18ff */
[----:B------:R-:W-:Y:S02]  /*1c50*/  USHF.L.U32 UR35, UR49, 0x6, URZ ;  /* 0x0000000631237899 */ /* 0x000fe400080006ff */
[----:B------:R-:W-:Y:S01]  /*1c60*/  UIMAD UR11, UR48, 0x30, UR44 ;  /* 0x00000030300b78a4 */ /* 0x000fe2000f8e022c */
[----:B------:R-:W-:-:S04]  /*1c70*/  UMOV UR14, URZ ;  /* 0x000000ff000e7c82 */ /* 0x000fc80008000000 */
[----:B------:R2:W3:Y:S01]  /*1c80*/  SYNCS.PHASECHK.TRANS64.TRYWAIT P0, [UR5+0xf8], R0 ;  /* 0x0000f800ff0075a7 */ /* 0x0004e20008001105 */
[----:B------:R-:W-:Y:S06]  /*1c90*/  BRA.U !UP0, `(.L_x_26) ;  /* 0x0000000108bc7547 */ /* 0x000fec000b800000 */
[----:B------:R-:W-:Y:S01]  /*1ca0*/  UMOV UR13, URZ ;  /* 0x000000ff000d7c82 */ /* 0x000fe20008000000 */
[----:B------:R-:W-:-:S05]  /*1cb0*/  UMOV UR5, UR6 ;  /* 0x0000000600057c82 */ /* 0x000fca0008000000 */
.L_x_32:
[----:B---3--:R-:W-:Y:S01]  /*1cc0*/  @!P3 MOV R2, 0x1c00 ;  /* 0x00001c000002b802 */ /* 0x008fe20000000f00 */
[----:B------:R-:W-:Y:S01]  /*1cd0*/  ULEA UR33, UR5, UR7, 0x3 ;  /* 0x0000000705217291 */ /* 0x000fe2000f8e18ff */
[----:B-1-34-:R-:W-:Y:S11]  /*1ce0*/  @P0 BRA `(.L_x_27) ;  /* 0x00000000000c0947 */ /* 0x01aff60003800000 */
[----:B------:R-:W-:Y:S04]  /*1cf0*/  SHF.L.U32 R3, R12, 0x1f, RZ ;  /* 0x0000001f0c037819 */ /* 0x000fe800000006ff */
[----:B------:R-:W3:Y:S02]  /*1d00*/  SYNCS.PHASECHK.TRANS64.TRYWAIT P0, [UR33+0xf8], R3 ;  /* 0x0000f803ff0075a7 */ /* 0x000ee40008001121 */
[----:B---3--:R-:W-:Y:S05]  /*1d10*/  @!P0 BRA `(.L_x_28) ;  /* 0x0000005c00548947 */ /* 0x008fea0003800000 */
.L_x_27:
[----:B------:R3:W-:Y:S01]  /*1d20*/  @!P3 SYNCS.ARRIVE.TRANS64 RZ, [UR33], R2 ;  /* 0x00000002ffffb9a7 */ /* 0x0007e20008000021 */
[----:B------:R-:W-:Y:S04]  /*1d30*/  ULOP3.LUT UR6, UR26, 0x2, URZ, 0xfc, !UPT ;  /* 0x000000021a067892 */ /* 0x000fe8000f8efcff */
[----:B------:R-:W-:Y:S09]  /*1d40*/  UISETP.NE.AND UP0, UPT, UR6, 0x2, UPT ;  /* 0x000000020600788c */ /* 0x000ff2000bf05270 */
[----:B------:R-:W-:Y:S05]  /*1d50*/  BRA.U UP0, `(.L_x_29) ;  /* 0x0000000100047547 */ /* 0x000fea000b800000 */
[----:B-1----:R-:W-:Y:S05]  /*1d60*/  BPT.TRAP 0x1 ;  /* 0x000000040000795c */ /* 0x002fea0000300000 */
.L_x_29:
[----:B------:R-:W-:Y:S04]  /*1d70*/  BSSY.RECONVERGENT B0, `(.L_x_30) ;  /* 0x0000003000007945 */ /* 0x000fe80003800200 */
[----:B------:R-:W-:Y:S05]  /*1d80*/  @P2 BRA `(.L_x_31) ;  /* 0x0000000000042947 */ /* 0x000fea0003800000 */
[----:B-1----:R-:W-:Y:S05]  /*1d90*/  BPT.TRAP 0x1 ;  /* 0x000000040000795c */ /* 0x002fea0000300000 */
.L_x_31:
[----:B-1----:R-:W-:Y:S05]  /*1da0*/  BSYNC.RECONVERGENT B0 ;  /* 0x0000000000007941 */ /* 0x002fea0003800200 */
.L_x_30:
[----:B------:R-:W-:Y:S02]  /*1db0*/  UIADD3 UR6, UPT, UPT, UR5, 0x1, URZ ;  /* 0x0000000105067890 */ /* 0x000fe4000fffe0ff */
[----:B------:R-:W-:Y:S02]  /*1dc0*/  UIADD3 UR16, UP1, UPT, UR28, 0x80, URZ ;  /* 0x000000801c107890 */ /* 0x000fe4000ff3e0ff */
[----:B------:R-:W-:Y:S02]  /*1dd0*/  UISETP.NE.AND UP0, UPT, UR6, 0x1f, UPT ;  /* 0x0000001f0600788c */ /* 0x000fe4000bf05270 */
[----:B------:R-:W-:Y:S02]  /*1de0*/  ULEA UR32, UR5, UR7, 0xc ;  /* 0x0000000705207291 */ /* 0x000fe4000f8e60ff */
[----:B------:R-:W-:Y:S02]  /*1df0*/  USEL UR9, URZ, 0x1, UP0 ;  /* 0x00000001ff097887 */ /* 0x000fe40008000000 */
[----:B------:R-:W-:Y:S02]  /*1e00*/  USEL UR6, UR6, URZ, UP0 ;  /* 0x000000ff06067287 */ /* 0x000fe40008000000 */
[----:B------:R-:W-:Y:S02]  /*1e10*/  USHF.L.U32 UR34, UR13, 0x6, URZ ;  /* 0x000000060d227899 */ /* 0x000fe400080006ff */
[----:B------:R-:W-:Y:S01]  /*1e20*/  ULEA UR8, UR6, UR7, 0x3 ;  /* 0x0000000706087291 */ /* 0x000fe2000f8e18ff */
[----:B------:R-:W-:Y:S01]  /*1e30*/  LOP3.LUT R12, R12, UR9, RZ, 0x3c, !PT ;  /* 0x000000090c0c7c12 */ /* 0x000fe2000f8e3cff */
[----:B------:R-:W-:Y:S02]  /*1e40*/  UIADD3.X UR17, UPT, UPT, URZ, UR29, URZ, UP1, !UPT ;  /* 0x0000001dff117290 */ /* 0x000fe40008ffe4ff */
[----:B------:R-:W-:Y:S01]  /*1e50*/  UIADD3 UR32, UPT, UPT, UR32, 0x1b80, URZ ;  /* 0x00001b8020207890 */ /* 0x000fe2000fffe0ff */
[----:B--2---:R-:W-:Y:S01]  /*1e60*/  SHF.L.U32 R0, R12, 0x1f, RZ ;  /* 0x0000001f0c007819 */ /* 0x004fe200000006ff */
[----:B------:R-:W-:Y:S02]  /*1e70*/  UIADD3 UR14, UP0, UPT, UR28, 0x180, URZ ;  /* 0x000001801c0e7890 */ /* 0x000fe4000ff1e0ff */
[----:B------:R-:W-:Y:S01]  /*1e80*/  UIADD3 UR13, UPT, UPT, UR13, 0x1, URZ ;  /* 0x000000010d0d7890 */ /* 0x000fe2000fffe0ff */
[----:B------:R4:W1:Y:S01]  /*1e90*/  SYNCS.PHASECHK.TRANS64.TRYWAIT P0, [UR8+0xf8], R0 ;  /* 0x0000f800ff0075a7 */ /* 0x0008620008001108 */
[----:B------:R-:W-:Y:S01]  /*1ea0*/  UIMAD UR8, UR5, 0xc00, UR4 ;  /* 0x00000c00050878a4 */ /* 0x000fe2000f8e0204 */
[----:B------:R-:W-:Y:S01]  /*1eb0*/  UMOV UR18, 0x0 ;  /* 0x0000000000127882 */ /* 0x000fe20000000000 */
[----:B------:R-:W-:Y:S02]  /*1ec0*/  UMOV UR19, 0x10000000 ;  /* 0x1000000000137882 */ /* 0x000fe40000000000 */
[----:B------:R-:W-:Y:S01]  /*1ed0*/  UIADD3 UR8, UPT, UPT, UR7, 0x20b80, UR8 ;  /* 0x00020b8007087890 */ /* 0x000fe2000fffe008 */
[----:B------:R-:W-:Y:S01]  /*1ee0*/  UTMALDG.3D [UR32], [UR16], desc[UR18] ;  /* 0x00001220100075b4 */ /* 0x000fe20008011000 */
[----:B------:R-:W-:Y:S02]  /*1ef0*/  UIADD3.X UR15, UPT, UPT, URZ, UR29, URZ, UP0, !UPT ;  /* 0x0000001dff0f7290 */ /* 0x000fe400087fe4ff */
[----:B------:R-:W-:Y:S01]  /*1f00*/  UISETP.NE.AND UP0, UPT, UR13, UR21, UPT ;  /* 0x000000150d00728c */ /* 0x000fe2000bf05270 */
[----:B------:R-:W-:Y:S01]  /*1f10*/  UMOV UR5, 0x30000 ;  /* 0x0003000000057882 */ /* 0x000fe20000000000 */
[----:B------:R-:W-:Y:S01]  /*1f20*/  UMOV UR12, UR36 ;  /* 0x00000024000c7c82 */ /* 0x000fe20008000000 */
[----:B------:R-:W-:Y:S01]  /*1f30*/  UMOV UR9, UR33 ;  /* 0x0000002100097c82 */ /* 0x000fe20008000000 */
[----:B------:R-:W-:Y:S03]  /*1f40*/  UMOV UR10, UR34 ;  /* 0x00000022000a7c82 */ /* 0x000fe60008000000 */
[----:B------:R2:W-:Y:S02]  /*1f50*/  UTMALDG.3D.MULTICAST [UR8], [UR14], UR5, desc[UR18] ;  /* 0x000012080e0073b4 */ /* 0x0005e40008011805 */
[----:B--2---:R-:W-:Y:S01]  /*1f60*/  UMOV UR14, UR21 ;  /* 0x00000015000e7c82 */ /* 0x004fe20008000000 */
[----:B------:R-:W-:Y:S01]  /*1f70*/  UMOV UR5, UR6 ;  /* 0x0000000600057c82 */ /* 0x000fe20008000000 */
[----:B------:R-:W-:Y:S05]  /*1f80*/  BRA.U UP0, `(.L_x_32) ;  /* 0xfffffffd004c7547 */ /* 0x000fea000b83ffff */
.L_x_26:
[----:B------:R-:W-:Y:S01]  /*1f90*/  ULEA UR5, UR6, UR7, 0x3 ;  /* 0x0000000706057291 */ /* 0x000fe2000f8e18ff */
[----:B--2-4-:R-:W-:Y:S01]  /*1fa0*/  SHF.L.U32 R0, R12, 0x1f, RZ ;  /* 0x0000001f0c007819 */ /* 0x014fe200000006ff */
[----:B------:R-:W-:Y:S01]  /*1fb0*/  @!P1 SYNCS.ARRIVE.TRANS64.A1T0 RZ, [UR7+0x208], RZ ;  /* 0x000208ffffff99a7 */ /* 0x000fe20008100007 */
[----:B------:R-:W-:-:S06]  /*1fc0*/  UISETP.GT.AND UP0, UPT, UR42, UR40, UPT ;  /* 0x000000282a00728c */ /* 0x000fcc000bf04270 */
[----:B-1-3--:R1:W2:Y:S03]  /*1fd0*/  SYNCS.PHASECHK.TRANS64.TRYWAIT P0, [UR5+0xf8], R0 ;  /* 0x0000f800ff0075a7 */ /* 0x00a2a60008001105 */
[----:B------:R-:W-:Y:S05]  /*1fe0*/  BRA.U !UP0, `(.L_x_33) ;  /* 0x0000000108c07547 */ /* 0x000fea000b800000 */
[----:B------:R-:W-:Y:S01]  /*1ff0*/  UIADD3 UR13, UPT, UPT, UR43, UR14, URZ ;  /* 0x0000000e2b0d7290 */ /* 0x000fe2000fffe0ff */
[----:B------:R-:W-:-:S11]  /*2000*/  UMOV UR5, UR6 ;  /* 0x0000000600057c82 */ /* 0x000fd60008000000 */
.L_x_39:
[----:B--2---:R-:W-:Y:S01]  /*2010*/  @!P3 MOV R2, 0x1c00 ;  /* 0x00001c000002b802 */ /* 0x004fe20000000f00 */
[----:B------:R-:W-:Y:S01]  /*2020*/  ULEA UR17, UR5, UR7, 0x3 ;  /* 0x0000000705117291 */ /* 0x000fe2000f8e18ff */
[----:B--234-:R-:W-:Y:S11]  /*2030*/  @P0 BRA `(.L_x_34) ;  /* 0x00000000000c0947 */ /* 0x01cff60003800000 */
[----:B------:R-:W-:Y:S04]  /*2040*/  SHF.L.U32 R3, R12, 0x1f, RZ ;  /* 0x0000001f0c037819 */ /* 0x000fe800000006ff */
[----:B------:R-:W2:Y:S02]  /*2050*/  SYNCS.PHASECHK.TRANS64.TRYWAIT P0, [UR17+0xf8], R3 ;  /* 0x0000f803ff0075a7 */ /* 0x000ea40008001111 */
[----:B--2---:R-:W-:Y:S05]  /*2060*/  @!P0 BRA `(.L_x_35) ;  /* 0x0000005800988947 */ /* 0x004fea0003800000 */
.L_x_34:
[----:B------:R2:W-:Y:S01]  /*2070*/  @!P3 SYNCS.ARRIVE.TRANS64 RZ, [UR17], R2 ;  /* 0x00000002ffffb9a7 */ /* 0x0005e20008000011 */
[----:B------:R-:W-:Y:S04]  /*2080*/  ULOP3.LUT UR6, UR26, 0x2, URZ, 0xfc, !UPT ;  /* 0x000000021a067892 */ /* 0x000fe8000f8efcff */
[----:B------:R-:W-:Y:S09]  /*2090*/  UISETP.NE.AND UP0, UPT, UR6, 0x2, UPT ;  /* 0x000000020600788c */ /* 0x000ff2000bf05270 */
[----:B------:R-:W-:Y:S05]  /*20a0*/  BRA.U UP0, `(.L_x_36) ;  /* 0x0000000100047547 */ /* 0x000fea000b800000 */
[----:B------:R-:W-:Y:S05]  /*20b0*/  BPT.TRAP 0x1 ;  /* 0x000000040000795c */ /* 0x000fea0000300000 */
.L_x_36:
[----:B------:R-:W-:Y:S04]  /*20c0*/  BSSY.RECONVERGENT B0, `(.L_x_37) ;  /* 0x0000003000007945 */ /* 0x000fe80003800200 */
[----:B------:R-:W-:Y:S05]  /*20d0*/  @P2 BRA `(.L_x_38) ;  /* 0x0000000000042947 */ /* 0x000fea0003800000 */
[----:B------:R-:W-:Y:S05]  /*20e0*/  BPT.TRAP 0x1 ;  /* 0x000000040000795c */ /* 0x000fea0000300000 */
.L_x_38:
[----:B------:R-:W-:Y:S05]  /*20f0*/  BSYNC.RECONVERGENT B0 ;  /* 0x0000000000007941 */ /* 0x000fea0003800200 */
.L_x_37:
[----:B------:R-:W-:Y:S02]  /*2100*/  UIADD3 UR6, UPT, UPT, UR5, 0x1, URZ ;  /* 0x0000000105067890 */ /* 0x000fe4000fffe0ff */
[----:B------:R-:W-:Y:S02]  /*2110*/  ULEA UR16, UR5, UR7, 0xc ;  /* 0x0000000705107291 */ /* 0x000fe4000f8e60ff */
[----:B------:R-:W-:Y:S02]  /*2120*/  UISETP.NE.AND UP0, UPT, UR6, 0x1f, UPT ;  /* 0x0000001f0600788c */ /* 0x000fe4000bf05270 */
[----:B------:R-:W-:Y:S02]  /*2130*/  UIADD3 UR24, UP1, UPT, UR28, 0x80, URZ ;  /* 0x000000801c187890 */ /* 0x000fe4000ff3e0ff */
[----:B------:R-:W-:Y:S02]  /*2140*/  USEL UR9, URZ, 0x1, UP0 ;  /* 0x00000001ff097887 */ /* 0x000fe40008000000 */
[----:B------:R-:W-:Y:S02]  /*2150*/  USEL UR6, UR6, URZ, UP0 ;  /* 0x000000ff06067287 */ /* 0x000fe40008000000 */
[----:B------:R-:W-:Y:S02]  /*2160*/  USHF.L.U32 UR18, UR14, 0x6, URZ ;  /* 0x000000060e127899 */ /* 0x000fe400080006ff */
[----:B------:R-:W-:Y:S01]  /*2170*/  ULEA UR8, UR6, UR7, 0x3 ;  /* 0x0000000706087291 */ /* 0x000fe2000f8e18ff */
[----:B------:R-:W-:Y:S01]  /*2180*/  LOP3.LUT R12, R12, UR9, RZ, 0x3c, !PT ;  /* 0x000000090c0c7c12 */ /* 0x000fe2000f8e3cff */
[----:B------:R-:W-:Y:S02]  /*2190*/  UIADD3 UR16, UPT, UPT, UR16, 0x1b80, URZ ;  /* 0x00001b8010107890 */ /* 0x000fe4000fffe0ff */
[----:B------:R-:W-:Y:S01]  /*21a0*/  UIADD3.X UR25, UPT, UPT, URZ, UR29, URZ, UP1, !UPT ;  /* 0x0000001dff197290 */ /* 0x000fe20008ffe4ff */
[----:B-1----:R-:W-:Y:S01]  /*21b0*/  SHF.L.U32 R0, R12, 0x1f, RZ ;  /* 0x0000001f0c007819 */ /* 0x002fe200000006ff */
[----:B------:R-:W-:Y:S02]  /*21c0*/  UIADD3 UR22, UP0, UPT, UR28, 0x180, URZ ;  /* 0x000001801c167890 */ /* 0x000fe4000ff1e0ff */
[----:B------:R-:W-:Y:S01]  /*21d0*/  UIADD3 UR14, UPT, UPT, UR14, 0x1, URZ ;  /* 0x000000010e0e7890 */ /* 0x000fe2000fffe0ff */
[----:B------:R3:W4:Y:S01]  /*21e0*/  SYNCS.PHASECHK.TRANS64.TRYWAIT P0, [UR8+0xf8], R0 ;  /* 0x0000f800ff0075a7 */ /* 0x0007220008001108 */
[----:B------:R-:W-:Y:S01]  /*21f0*/  UIMAD UR8, UR5, 0xc00, UR4 ;  /* 0x00000c00050878a4 */ /* 0x000fe2000f8e0204 */
[----:B------:R-:W-:Y:S01]  /*2200*/  UMOV UR30, 0x0 ;  /* 0x00000000001e7882 */ /* 0x000fe20000000000 */
[----:B------:R-:W-:Y:S01]  /*2210*/  UMOV UR31, 0x10000000 ;  /* 0x10000000001f7882 */ /* 0x000fe20000000000 */
[----:B------:R-:W-:Y:S01]  /*2220*/  UMOV UR19, UR35 ;  /* 0x0000002300137c82 */ /* 0x000fe20008000000 */
[----:B------:R-:W-:Y:S01]  /*2230*/  UMOV UR20, UR36 ;  /* 0x0000002400147c82 */ /* 0x000fe20008000000 */
[----:B------:R-:W-:Y:S01]  /*2240*/  UIADD3 UR8, UPT, UPT, UR7, 0x20b80, UR8 ;  /* 0x00020b8007087890 */ /* 0x000fe2000fffe008 */
[----:B------:R-:W-:Y:S01]  /*2250*/  UTMALDG.3D [UR16], [UR24], desc[UR30] ;  /* 0x00001e10180075b4 */ /* 0x000fe20008011000 */
[----:B------:R-:W-:Y:S01]  /*2260*/  UIADD3.X UR23, UPT, UPT, URZ, UR29, URZ, UP0, !UPT ;  /* 0x0000001dff177290 */ /* 0x000fe200087fe4ff */
[----:B------:R-:W-:Y:S01]  /*2270*/  UMOV UR5, 0x30000 ;  /* 0x0003000000057882 */ /* 0x000fe20000000000 */
[----:B------:R-:W-:Y:S01]  /*2280*/  UMOV UR12, UR36 ;  /* 0x00000024000c7c82 */ /* 0x000fe20008000000 */
[----:B------:R-:W-:Y:S01]  /*2290*/  UMOV UR9, UR17 ;  /* 0x0000001100097c82 */ /* 0x000fe20008000000 */
[----:B------:R-:W-:Y:S01]  /*22a0*/  UMOV UR10, UR18 ;  /* 0x00000012000a7c82 */ /* 0x000fe20008000000 */
[----:B------:R-:W-:Y:S04]  /*22b0*/  UISETP.NE.AND UP0, UPT, UR14, UR13, UPT ;  /* 0x0000000d0e00728c */ /* 0x000fe8000bf05270 */
[----:B------:R1:W-:Y:S02]  /*22c0*/  UTMALDG.3D.MULTICAST [UR8], [UR22], UR5, desc[UR30] ;  /* 0x00001e08160073b4 */ /* 0x0003e40008011805 */
[----:B-1----:R-:W-:Y:S03]  /*22d0*/  UMOV UR5, UR6 ;  /* 0x0000000600057c82 */ /* 0x002fe60008000000 */
[----:B------:R-:W-:Y:S05]  /*22e0*/  BRA.U UP0, `(.L_x_39) ;  /* 0xfffffffd00487547 */ /* 0x000fea000b83ffff */
.L_x_33:
[C---:B------:R-:W-:Y:S01]  /*22f0*/  LEA R3, R11.reuse, UR7, 0x3 ;  /* 0x000000070b037c11 */ /* 0x040fe2000f8e18ff */
[----:B------:R-:W-:Y:S01]  /*2300*/  NOP ;  /* 0x0000000000007918 */ /* 0x000fe20000000000 */
[----:B-1-3--:R-:W-:Y:S02]  /*2310*/  SHF.L.U32 R0, R10, 0x1f, RZ ;  /* 0x0000001f0a007819 */ /* 0x00afe400000006ff */
[----:B------:R-:W-:Y:S02]  /*2320*/  LEA R5, R11, UR7, 0x4 ;  /* 0x000000070b057c11 */ /* 0x000fe4000f8e20ff */
[----:B--2-4-:R-:W1:Y:S02]  /*2330*/  SYNCS.PHASECHK.TRANS64.TRYWAIT P0, [R3+URZ+0x210], R0 ;  /* 0x00021000030075a7 */ /* 0x014e6400080011ff */
[----:B-1----:R-:W-:Y:S05]  /*2340*/  @!P0 BRA `(.L_x_40) ;  /* 0x0000005400f88947 */ /* 0x002fea0003800000 */
.L_x_130:
[----:B------:R-:W2:Y:S01]  /*2350*/  LDS.128 R4, [R5+0x2a0] ;  /* 0x0002a00005047984 */ /* 0x000ea20000000c00 */
[----:B------:R-:W-:Y:S01]  /*2360*/  UISETP.GE.AND UP0, UPT, UR41, 0x1, UPT ;  /* 0x000000012900788c */ /* 0x000fe2000bf06270 */
[----:B------:R-:W-:Y:S01]  /*2370*/  @!PT LDS RZ, [RZ] ;  /* 0x00000000fffff984 */ /* 0x000fe20000000800 */
[----:B------:R-:W-:Y:S01]  /*2380*/  @!PT LDS RZ, [RZ] ;  /* 0x00000000fffff984 */ /* 0x000fe20000000800 */
[----:B------:R-:W-:Y:S01]  /*2390*/  @!PT LDS RZ, [RZ] ;  /* 0x00000000fffff984 */ /* 0x000fe20000000800 */
[----:B------:R-:W-:Y:S01]  /*23a0*/  @!PT LDS RZ, [RZ] ;  /* 0x00000000fffff984 */ /* 0x000fe20000000800 */
[----:B------:R3:W-:Y:S06]  /*23b0*/  MEMBAR.ALL.CTA ;  /* 0x0000000000007992 */ /* 0x0007ec0000008000 */
[----:B---3--:R-:W3:Y:S01]  /*23c0*/  FENCE.VIEW.ASYNC.S ;  /* 0x00000000000073c6 */ /* 0x008ee20000000000 */
[----:B--2---:R-:W-:-:S13]  /*23d0*/  LOP3.LUT P0, RZ, R6, 0x1, RZ, 0xc0, !PT ;  /* 0x0000000106ff7812 */ /* 0x004fda000780c0ff */
[----:B---3--:R-:W-:Y:S01]  /*23e0*/  VOTEU.ANY UP1, P0 ;  /* 0x0000000000ff7886 */ /* 0x008fe20000020100 */
[----:B------:R-:W-:-:S13]  /*23f0*/  PLOP3.LUT P0, PT, PT, PT, UP1, 0x80, 0x8 ;  /* 0x000000000008781c */ /* 0x000fda0003f0f018 */
[----:B-1----:R-:W-:Y:S02]  /*2400*/  @P0 LOP3.LUT R0, R5, 0xffff, RZ, 0xc0, !PT ;  /* 0x0000ffff05000812 */ /* 0x002fe400078ec0ff */
[----:B------:R-:W-:Y:S02]  /*2410*/  @P0 MOV R2, R4 ;  /* 0x0000000400020202 */ /* 0x000fe40000000f00 */
[----:B------:R-:W-:Y:S01]  /*2420*/  @P0 R2UR UR8, R0 ;  /* 0x00000000000802ca */ /* 0x000fe200000e0000 */
[----:B------:R-:W-:Y:S01]  /*2430*/  VIADD R0, R3, 0x220 ;  /* 0x0000022003007836 */ /* 0x000fe20000000000 */
[----:B------:R-:W-:Y:S02]  /*2440*/  @P0 SHF.R.U32.HI R4, RZ, 0x10, R5 ;  /* 0x00000010ff040819 */ /* 0x000fe40000011605 */
[----:B------:R-:W-:Y:S02]  /*2450*/  @P0 R2UR UR9, R2 ;  /* 0x00000000020902ca */ /* 0x000fe400000e0000 */
[----:B------:R-:W-:-:S02]  /*2460*/  PRMT R0, RZ, 0x654, R0 ;  /* 0x00000654ff007816 */ /* 0x000fc40000000000 */
[----:B------:R-:W-:Y:S02]  /*2470*/  @P0 R2UR UR5, R4 ;  /* 0x00000000040502ca */ /* 0x000fe400000e0000 */
[----:B------:R1:W-:Y:S03]  /*2480*/  SYNCS.ARRIVE.TRANS64.RED.A1T0 RZ, [R0+URZ], RZ ;  /* 0x000000ff00ff79a7 */ /* 0x0003e600081004ff */
[----:B------:R-:W-:-:S04]  /*2490*/  @UP1 UMOV UR27, UR8 ;  /* 0x00000008001b1c82 */ /* 0x000fc80008000000 */
[----:B------:R-:W-:-:S04]  /*24a0*/  @UP1 UMOV UR37, UR9 ;  /* 0x0000000900251c82 */ /* 0x000fc80008000000 */
[----:B------:R-:W-:Y:S01]  /*24b0*/  @UP1 UMOV UR36, UR5 ;  /* 0x0000000500241c82 */ /* 0x000fe20008000000 */
[----:B------:R-:W-:Y:S05]  /*24c0*/  BRA.U !UP0, `(.L_x_41) ;  /* 0x0000000108d47547 */ /* 0x000fea000b800000 */
[----:B------:R-:W2:Y:S01]  /*24d0*/  LDCU.128 UR12, c[0x0][0xb10] ;  /* 0x00016200ff0c77ac */ /* 0x000ea20008000c00 */
[----:B------:R-:W3:Y:S01]  /*24e0*/  LDCU UR24, c[0x0][0xb20] ;  /* 0x00016400ff1877ac */ /* 0x000ee20008000800 */
[----:B------:R-:W4:Y:S01]  /*24f0*/  LDCU UR20, c[0x0][0xb0c] ;  /* 0x00016180ff1477ac */ /* 0x000f220008000800 */
[----:B------:R-:W1:Y:S01]  /*2500*/  LDCU.64 UR10, c[0x0][0xb28] ;  /* 0x00016500ff0a77ac */ /* 0x000e620008000a00 */
[----:B------:R-:W-:Y:S02]  /*2510*/  UISETP.NE.AND UP3, UPT, UR41, 0x1, UPT ;  /* 0x000000012900788c */ /* 0x000fe4000bf65270 */
[----:B--2---:R-:W-:Y:S02]  /*2520*/  UIMAD.WIDE.U32 UR16, UR38, UR15, URZ ;  /* 0x0000000f261072a5 */ /* 0x004fe4000f8e00ff */
[----:B------:R-:W-:Y:S02]  /*2530*/  UIMAD.WIDE.U32 UR8, UR39, UR12, URZ ;  /* 0x0000000c270872a5 */ /* 0x000fe4000f8e00ff */
[----:B------:R-:W-:-:S02]  /*2540*/  UISETP.NE.AND UP0, UPT, UR14, 0x1, UPT ;  /* 0x000000010e00788c */ /* 0x000fc4000bf05270 */
[----:B------:R-:W-:Y:S01]  /*2550*/  UIMAD.WIDE.U32 UR22, UR27, UR15, URZ ;  /* 0x0000000f1b1672a5 */ /* 0x000fe2000f8e00ff */
[----:B------:R-:W-:Y:S02]  /*2560*/  UMOV UR16, UR17 ;  /* 0x0000001100107c82 */ /* 0x000fe40008000000 */
[----:B------:R-:W-:Y:S01]  /*2570*/  UMOV UR8, UR9 ;  /* 0x0000000900087c82 */ /* 0x000fe20008000000 */
[----:B---3--:R-:W-:Y:S02]  /*2580*/  USHF.R.U32.HI UR16, URZ, UR24, UR16 ;  /* 0x00000018ff107299 */ /* 0x008fe40008011610 */
[----:B------:R-:W-:Y:S02]  /*2590*/  USHF.R.U32.HI UR9, URZ, UR13, UR8 ;  /* 0x0000000dff097299 */ /* 0x000fe40008011608 */
[----:B----4-:R-:W-:Y:S02]  /*25a0*/  UISETP.NE.AND UP2, UPT, UR20, 0x1, UPT ;  /* 0x000000011400788c */ /* 0x010fe4000bf45270 */
[----:B------:R-:W-:-:S02]  /*25b0*/  USEL UR8, UR38, UR16, !UP0 ;  /* 0x0000001026087287 */ /* 0x000fc4000c000000 */
[----:B------:R-:W-:Y:S02]  /*25c0*/  USEL UR9, UR39, UR9, !UP2 ;  /* 0x0000000927097287 */ /* 0x000fe4000d000000 */
[----:B-1----:R-:W-:Y:S01]  /*25d0*/  UIMAD.WIDE.U32 UR16, UR8, UR10, URZ ;  /* 0x0000000a081072a5 */ /* 0x002fe2000f8e00ff */
[----:B------:R-:W-:Y:S01]  /*25e0*/  UMOV UR5, UR23 ;  /* 0x0000001700057c82 */ /* 0x000fe20008000000 */
[----:B------:R-:W-:Y:S02]  /*25f0*/  UIMAD.WIDE.U32 UR18, UR37, UR12, URZ ;  /* 0x0000000c251272a5 */ /* 0x000fe4000f8e00ff */
[----:B------:R-:W-:-:S03]  /*2600*/  UIMAD.WIDE.U32 UR22, UR9, UR10, URZ ;  /* 0x0000000a091672a5 */ /* 0x000fc6000f8e00ff */
[----:B------:R-:W-:Y:S01]  /*2610*/  UMOV UR16, UR17 ;  /* 0x0000001100107c82 */ /* 0x000fe20008000000 */
[----:B------:R-:W-:Y:S02]  /*2620*/  USHF.R.U32.HI UR5, URZ, UR24, UR5 ;  /* 0x00000018ff057299 */ /* 0x000fe40008011605 */
[----:B------:R-:W-:Y:S01]  /*2630*/  @UP3 USHF.R.U32.HI UR8, URZ, UR11, UR16 ;  /* 0x0000000bff083299 */ /* 0x000fe20008011610 */
[----:B------:R-:W-:Y:S01]  /*2640*/  UMOV UR18, UR19 ;  /* 0x0000001300127c82 */ /* 0x000fe20008000000 */
[----:B------:R-:W-:Y:S01]  /*2650*/  UMOV UR22, UR23 ;  /* 0x0000001700167c82 */ /* 0x000fe20008000000 */
[----:B------:R-:W-:Y:S02]  /*2660*/  USHF.R.U32.HI UR13, URZ, UR13, UR18 ;  /* 0x0000000dff0d7299 */ /* 0x000fe40008011612 */
[----:B------:R-:W-:Y:S02]  /*2670*/  USEL UR5, UR27, UR5, !UP0 ;  /* 0x000000051b057287 */ /* 0x000fe4000c000000 */
[----:B------:R-:W-:-:S02]  /*2680*/  @UP3 USHF.R.U32.HI UR9, URZ, UR11, UR22 ;  /* 0x0000000bff093299 */ /* 0x000fc40008011616 */
[----:B------:R-:W-:Y:S02]  /*2690*/  UIMAD UR12, UR41, UR8, URZ ;  /* 0x00000008290c72a4 */ /* 0x000fe4000f8e02ff */
[----:B------:R-:W-:Y:S02]  /*26a0*/  USEL UR8, UR37, UR13, !UP2 ;  /* 0x0000000d25087287 */ /* 0x000fe4000d000000 */
[----:B------:R-:W-:Y:S02]  /*26b0*/  UIMAD UR15, UR41, UR9, URZ ;  /* 0x00000009290f72a4 */ /* 0x000fe4000f8e02ff */
[----:B------:R-:W-:Y:S02]  /*26c0*/  UISETP.GE.AND UP0, UPT, UR5, UR12, UPT ;  /* 0x0000000c0500728c */ /* 0x000fe4000bf06270 */
[----:B------:R-:W-:Y:S02]  /*26d0*/  UIMAD.WIDE.U32 UR12, UR5, UR10, URZ ;  /* 0x0000000a050c72a5 */ /* 0x000fe4000f8e00ff */
[----:B------:R-:W-:-:S02]  /*26e0*/  UISETP.GE.OR UP0, UPT, UR8, UR15, UP0 ;  /* 0x0000000f0800728c */ /* 0x000fc40008706670 */
[----:B------:R-:W-:Y:S02]  /*26f0*/  UIMAD.WIDE.U32 UR16, UR8, UR10, URZ ;  /* 0x0000000a081072a5 */ /* 0x000fe4000f8e00ff */
[----:B------:R-:W-:Y:S01]  /*2700*/  UIADD3 UR15, UPT, UPT, -UR8, URZ, URZ ;  /* 0x000000ff080f7290 */ /* 0x000fe2000fffe1ff */
[----:B------:R-:W-:Y:S01]  /*2710*/  UMOV UR12, UR13 ;  /* 0x0000000d000c7c82 */ /* 0x000fe20008000000 */
[----:B------:R-:W-:Y:S02]  /*2720*/  UIADD3 UR13, UPT, UPT, -UR5, URZ, URZ ;  /* 0x000000ff050d7290 */ /* 0x000fe4000fffe1ff */
[----:B------:R-:W-:-:S03]  /*2730*/  USHF.R.U32.HI UR12, URZ, UR11, UR12 ;  /* 0x0000000bff0c7299 */ /* 0x000fc6000801160c */
[----:B------:R-:W-:Y:S01]  /*2740*/  @!UP0 UMOV UR10, UR17 ;  /* 0x00000011000a8c82 */ /* 0x000fe20008000000 */
[----:B------:R-:W-:Y:S02]  /*2750*/  UIMAD UR13, UR14, UR13, UR27 ;  /* 0x0000000d0e0d72a4 */ /* 0x000fe4000f8e021b */
[----:B------:R-:W-:Y:S02]  /*2760*/  USEL UR12, UR5, UR12, !UP3 ;  /* 0x0000000c050c7287 */ /* 0x000fe4000d800000 */
[----:B------:R-:W-:Y:S02]  /*2770*/  @!UP0 USHF.R.U32.HI UR10, URZ, UR11, UR10 ;  /* 0x0000000bff0a8299 */ /* 0x000fe4000801160a */
[----:B------:R-:W-:Y:S02]  /*2780*/  UIADD3 UR11, UPT, UPT, -UR12, URZ, URZ ;  /* 0x000000ff0c0b7290 */ /* 0x000fe4000fffe1ff */
[----:B------:R-:W-:Y:S02]  /*2790*/  @!UP0 USEL UR10, UR8, UR10, !UP3 ;  /* 0x0000000a080a8287 */ /* 0x000fe4000d800000 */
[----:B------:R-:W-:-:S02]  /*27a0*/  UIMAD UR11, UR41, UR11, UR5 ;  /* 0x0000000b290b72a4 */ /* 0x000fc4000f8e0205 */
[----:B------:R-:W-:Y:S02]  /*27b0*/  @!UP0 UIADD3 UR12, UPT, UPT, UR12, -UR10, URZ ;  /* 0x8000000a0c0c8290 */ /* 0x000fe4000fffe0ff */
[----:B------:R-:W-:Y:S02]  /*27c0*/  @!UP0 UIMAD UR10, UR11, UR9, UR10 ;  /* 0x000000090b0a82a4 */ /* 0x000fe4000f8e020a */
[----:B------:R-:W-:Y:S02]  /*27d0*/  @!UP0 UIMAD UR5, UR41, UR12, UR8 ;  /* 0x0000000c290582a4 */ /* 0x000fe4000f8e0208 */
[----:B------:R-:W-:Y:S02]  /*27e0*/  UIMAD UR9, UR20, UR15, UR37 ;  /* 0x0000000f140972a4 */ /* 0x000fe4000f8e0225 */
[----:B------:R-:W-:Y:S01]  /*27f0*/  UIMAD UR27, UR5, UR14, UR13 ;  /* 0x0000000e051b72a4 */ /* 0x000fe2000f8e020d */
[----:B------:R-:W-:Y:S02]  /*2800*/  @!UP0 UMOV UR8, UR10 ;  /* 0x0000000a00088c82 */ /* 0x000fe40008000000 */
[----:B------:R-:W-:-:S12]  /*2810*/  UIMAD UR37, UR8, UR20, UR9 ;  /* 0x00000014082572a4 */ /* 0x000fd8000f8e0209 */
.L_x_41:
[----:B------:R-:W2:Y:S02]  /*2820*/  LDCU UR5, c[0x0][0xb30] ;  /* 0x00016600ff0577ac */ /* 0x000ea40008000800 */
[----:B--2---:R-:W-:-:S09]  /*2830*/  UISETP.NE.AND UP0, UPT, UR5, 0x1, UPT ;  /* 0x000000010500788c */ /* 0x004fd2000bf05270 */
[----:B------:R-:W-:Y:S05]  /*2840*/  BRA.U UP0, `(.L_x_42) ;  /* 0x0000000100447547 */ /* 0x000fea000b800000 */
[----:B------:R-:W2:Y:S01]  /*2850*/  LDCU.128 UR12, c[0x0][0xb10] ;  /* 0x00016200ff0c77ac */ /* 0x000ea20008000c00 */
[----:B------:R-:W3:Y:S01]  /*2860*/  LDCU UR16, c[0x0][0xb0c] ;  /* 0x00016180ff1077ac */ /* 0x000ee20008000800 */
[----:B------:R-:W4:Y:S01]  /*2870*/  LDCU UR17, c[0x0][0xb20] ;  /* 0x00016400ff1177ac */ /* 0x000f220008000800 */
[----:B--2---:R-:W-:Y:S02]  /*2880*/  UIMAD.WIDE.U32 UR10, UR37, UR12, URZ ;  /* 0x0000000c250a72a5 */ /* 0x004fe4000f8e00ff */
[----:B------:R-:W-:Y:S02]  /*2890*/  UIMAD.WIDE.U32 UR8, UR27, UR15, URZ ;  /* 0x0000000f1b0872a5 */ /* 0x000fe4000f8e00ff */
[----:B---3--:R-:W-:Y:S02]  /*28a0*/  UISETP.NE.AND UP2, UPT, UR16, 0x1, UPT ;  /* 0x000000011000788c */ /* 0x008fe4000bf45270 */
[----:B------:R-:W-:Y:S01]  /*28b0*/  UISETP.NE.AND UP0, UPT, UR14, 0x1, UPT ;  /* 0x000000010e00788c */ /* 0x000fe2000bf05270 */
[----:B------:R-:W-:-:S02]  /*28c0*/  UMOV UR10, UR11 ;  /* 0x0000000b000a7c82 */ /* 0x000fc40008000000 */
[----:B------:R-:W-:Y:S01]  /*28d0*/  UMOV UR5, UR9 ;  /* 0x0000000900057c82 */ /* 0x000fe20008000000 */
[----:B------:R-:W-:Y:S02]  /*28e0*/  USHF.R.U32.HI UR13, URZ, UR13, UR10 ;  /* 0x0000000dff0d7299 */ /* 0x000fe4000801160a */
[----:B----4-:R-:W-:Y:S02]  /*28f0*/  USHF.R.U32.HI UR5, URZ, UR17, UR5 ;  /* 0x00000011ff057299 */ /* 0x010fe40008011605 */
[----:B------:R-:W-:Y:S02]  /*2900*/  USEL UR8, UR37, UR13, !UP2 ;  /* 0x0000000d25087287 */ /* 0x000fe4000d000000 */
[----:B------:R-:W-:-:S04]  /*2910*/  USEL UR5, UR27, UR5, !UP0 ;  /* 0x000000051b057287 */ /* 0x000fc8000c000000 */
[----:B------:R-:W-:Y:S02]  /*2920*/  UIADD3 UR9, UPT, UPT, UR8, -UR5, URZ ;  /* 0x8000000508097290 */ /* 0x000fe4000fffe0ff */
[----:B------:R-:W-:Y:S02]  /*2930*/  UIADD3 UR5, UPT, UPT, -UR8, UR5, URZ ;  /* 0x0000000508057290 */ /* 0x000fe4000fffe1ff */
[----:B------:R-:W-:Y:S02]  /*2940*/  UIMAD UR27, UR9, UR14, UR27 ;  /* 0x0000000e091b72a4 */ /* 0x000fe4000f8e021b */
[----:B------:R-:W-:-:S12]  /*2950*/  UIMAD UR37, UR5, UR16, UR37 ;  /* 0x00000010052572a4 */ /* 0x000fd8000f8e0225 */
.L_x_42:
[----:B------:R-:W-:Y:S01]  /*2960*/  VIADD R11, R11, 0x1 ;  /* 0x000000010b0b7836 */ /* 0x000fe20000000000 */
[----:B------:R-:W-:Y:S01]  /*2970*/  R2UR UR5, R59 ;  /* 0x000000003b0572ca */ /* 0x000fe200000e0000 */
[----:B------:R-:W-:Y:S01]  /*2980*/  UIADD3 UR48, UPT, UPT, UR27, UR61, URZ ;  /* 0x0000003d1b307290 */ /* 0x000fe2000fffe0ff */
[----:B------:R-:W-:Y:S02]  /*2990*/  PLOP3.LUT P1, PT, PT, PT, PT, 0x80, 0x8 ;  /* 0x000000000008781c */ /* 0x000fe40003f2f070 */
[----:B------:R-:W-:-:S04]  /*29a0*/  ISETP.NE.AND P0, PT, R11, 0x2, PT ;  /* 0x000000020b00780c */ /* 0x000fc80003f05270 */
[----:B------:R-:W-:Y:S02]  /*29b0*/  SEL R3, RZ, 0x1, P0 ;  /* 0x00000001ff037807 */ /* 0x000fe40000000000 */
[----:B------:R-:W-:Y:S02]  /*29c0*/  SEL R11, R11, RZ, P0 ;  /* 0x000000ff0b0b7207 */ /* 0x000fe40000000000 */
[----:B------:R-:W-:Y:S01]  /*29d0*/  LOP3.LUT R10, R10, R3, RZ, 0x3c, !PT ;  /* 0x000000030a0a7212 */ /* 0x000fe200078e3cff */
[----:B------:R-:W-:Y:S01]  /*29e0*/  UIADD3 UR49, UPT, UPT, UR37, UR5, URZ ;  /* 0x0000000525317290 */ /* 0x000fe2000fffe0ff */
[----:B------:R-:W-:Y:S11]  /*29f0*/  BRA.U UP1, `(.L_x_43) ;  /* 0xfffffff101407547 */ /* 0x000ff6000b83ffff */
[----:B------:R-:W-:Y:S01]  /*2a00*/  UIADD3 UR7, UPT, UPT, UR7, 0xf8, URZ ;  /* 0x000000f807077890 */ /* 0x000fe2000fffe0ff */
[----:B------:R-:W-:-:S03]  /*2a10*/  SHF.L.U32 R3, R12, 0x1f, RZ ;  /* 0x0000001f0c037819 */ /* 0x000fc600000006ff */
[----:B------:R-:W-:-:S09]  /*2a20*/  ULEA UR4, UR6, UR7, 0x3 ;  /* 0x0000000706047291 */ /* 0x000fd2000f8e18ff */
[----:B------:R-:W2:Y:S02]  /*2a30*/  SYNCS.PHASECHK.TRANS64.TRYWAIT P0, [UR4], R3 ;  /* 0x00000003ff0075a7 */ /* 0x000ea40008001104 */
[----:B--2---:R-:W-:Y:S05]  /*2a40*/  @!P0 BRA `(.L_x_44) ;  /* 0x00000050004c8947 */ /* 0x004fea0003800000 */
.L_x_132:
[----:B------:R-:W-:-:S04]  /*2a50*/  UIADD3 UR4, UPT, UPT, UR6, 0x1, URZ ;  /* 0x0000000106047890 */ /* 0x000fc8000fffe0ff */
[----:B------:R-:W-:-:S04]  /*2a60*/  UISETP.NE.AND UP0, UPT, UR4, 0x1f, UPT ;  /* 0x0000001f0400788c */ /* 0x000fc8000bf05270 */
[----:B------:R-:W-:Y:S02]  /*2a70*/  USEL UR6, URZ, 0x1, UP0 ;  /* 0x00000001ff067887 */ /* 0x000fe40008000000 */
[----:B------:R-:W-:-:S04]  /*2a80*/  USEL UR4, UR4, URZ, UP0 ;  /* 0x000000ff04047287 */ /* 0x000fc80008000000 */
[----:B------:R-:W-:Y:S01]  /*2a90*/  ULEA UR5, UR4, UR7, 0x3 ;  /* 0x0000000704057291 */ /* 0x000fe2000f8e18ff */
[----:B------:R-:W-:-:S04]  /*2aa0*/  LOP3.LUT R2, R12, UR6, RZ, 0x3c, !PT ;  /* 0x000000060c027c12 */ /* 0x000fc8000f8e3cff */
[----:B-1----:R-:W-:-:S04]  /*2ab0*/  SHF.L.U32 R3, R2, 0x1f, RZ ;  /* 0x0000001f02037819 */ /* 0x002fc800000006ff */
[----:B------:R-:W1:Y:S02]  /*2ac0*/  SYNCS.PHASECHK.TRANS64.TRYWAIT P0, [UR5], R3 ;  /* 0x00000003ff0075a7 */ /* 0x000e640008001105 */
[----:B-1----:R-:W-:Y:S05]  /*2ad0*/  @!P0 BRA `(.L_x_45) ;  /* 0x0000005000408947 */ /* 0x002fea0003800000 */
.L_x_134:
        /* <DEDUP_REMOVED lines=9> */
.L_x_136:
        /* <DEDUP_REMOVED lines=9> */
.L_x_138:
        /* <DEDUP_REMOVED lines=9> */
.L_x_140:
        /* <DEDUP_REMOVED lines=9> */
.L_x_142:
        /* <DEDUP_REMOVED lines=9> */
.L_x_144:
        /* <DEDUP_REMOVED lines=9> */
.L_x_146:
        /* <DEDUP_REMOVED lines=9> */
.L_x_148:
        /* <DEDUP_REMOVED lines=9> */
.L_x_150:
        /* <DEDUP_REMOVED lines=9> */
.L_x_152:
        /* <DEDUP_REMOVED lines=9> */
.L_x_154:
        /* <DEDUP_REMOVED lines=9> */
.L_x_156:
        /* <DEDUP_REMOVED lines=9> */
.L_x_158:
        /* <DEDUP_REMOVED lines=9> */
.L_x_160:
        /* <DEDUP_REMOVED lines=9> */
.L_x_162:
        /* <DEDUP_REMOVED lines=9> */
.L_x_164:
        /* <DEDUP_REMOVED lines=9> */
.L_x_166:
        /* <DEDUP_REMOVED lines=9> */
.L_x_168:
        /* <DEDUP_REMOVED lines=9> */
.L_x_170:
        /* <DEDUP_REMOVED lines=9> */
.L_x_172:
        /* <DEDUP_REMOVED lines=9> */
.L_x_174:
        /* <DEDUP_REMOVED lines=9> */
.L_x_176:
        /* <DEDUP_REMOVED lines=9> */
.L_x_178:
        /* <DEDUP_REMOVED lines=9> */
.L_x_180:
        /* <DEDUP_REMOVED lines=9> */
.L_x_182:
        /* <DEDUP_REMOVED lines=9> */
.L_x_184:
        /* <DEDUP_REMOVED lines=9> */
.L_x_186:
        /* <DEDUP_REMOVED lines=9> */
.L_x_188:
        /* <DEDUP_REMOVED lines=9> */
.L_x_190:
[----:B------:R-:W-:-:S04]  /*3aa0*/  UIADD3 UR4, UPT, UPT, UR4, 0x1, URZ ;  /* 0x0000000104047890 */ /* 0x000fc8000fffe0ff */
[----:B------:R-:W-:-:S04]  /*3ab0*/  UISETP.NE.AND UP0, UPT, UR4, 0x1f, UPT ;  /* 0x0000001f0400788c */ /* 0x000fc8000bf05270 */
[----:B------:R-:W-:Y:S02]  /*3ac0*/  USEL UR5, URZ, 0x1, UP0 ;  /* 0x00000001ff057887 */ /* 0x000fe40008000000 */
[----:B------:R-:W-:-:S04]  /*3ad0*/  USEL UR4, UR4, URZ, UP0 ;  /* 0x000000ff04047287 */ /* 0x000fc80008000000 */
[----:B------:R-:W-:Y:S01]  /*3ae0*/  ULEA UR4, UR4, UR7, 0x3 ;  /* 0x0000000704047291 */ /* 0x000fe2000f8e18ff */
[----:B-1----:R-:W-:-:S04]  /*3af0*/  LOP3.LUT R3, R2, UR5, RZ, 0x3c, !PT ;  /* 0x0000000502037c12 */ /* 0x002fc8000f8e3cff */
[----:B------:R-:W-:Y:S01]  /*3b00*/  SHF.L.U32 R3, R3, 0x1f, RZ ;  /* 0x0000001f03037819 */ /* 0x000fe200000006ff */
[----:B------:R-:W-:-:S07]  /*3b10*/  IMAD.U32 R0, RZ, RZ, UR4 ;  /* 0x00000004ff007e24 */ /* 0x000fce000f8e00ff */
.L_x_74:
[----:B-1----:R1:W2:Y:S02]  /*3b20*/  SYNCS.PHASECHK.TRANS64.TRYWAIT P0, [R0+URZ], R3 ;  /* 0x00000003000075a7 */ /* 0x0022a400080011ff */
[----:B--2---:R-:W-:Y:S05]  /*3b30*/  @!P0 NANOSLEEP.SYNCS 0x989680 ;  /* 0x009896800000895d */ /* 0x004fea0003900000 */
[----:B------:R-:W2:Y:S02]  /*3b40*/  @!P0 SYNCS.PHASECHK.TRANS64 P0, [R0+URZ], R3 ;  /* 0x00000003000085a7 */ /* 0x000ea400080010ff */
[----:B--2---:R-:W-:Y:S05]  /*3b50*/  @P0 EXIT ;  /* 0x000000000000094d */ /* 0x004fea0003800000 */
[----:B------:R-:W-:Y:S05]  /*3b60*/  BRA `(.L_x_74) ;  /* 0xfffffffc00ec7947 */ /* 0x000fea000383ffff */
.L_x_23:
[----:B------:R-:W-:-:S04]  /*3b70*/  UISETP.NE.AND UP0, UPT, UR51, URZ, UPT ;  /* 0x000000ff3300728c */ /* 0x000fc8000bf05270 */
[----:B------:R-:W-:-:S09]  /*3b80*/  UISETP.NE.OR UP0, UPT, UR20, 0x1, UP0 ;  /* 0x000000011400788c */ /* 0x000fd20008705670 */
[----:B------:R-:W-:Y:S05]  /*3b90*/  BRA.U UP0, `(.L_x_75) ;  /* 0x0000000500487547 */ /* 0x000fea000b800000 */
[----:B------:R-:W-:Y:S01]  /*3ba0*/  ISETP.GE.U32.AND P2, PT, R0, 0x2, PT ;  /* 0x000000020000780c */ /* 0x000fe20003f46070 */
[----:B------:R-:W-:Y:S01]  /*3bb0*/  IMAD.MOV.U32 R12, RZ, RZ, 0x1 ;  /* 0x00000001ff0c7424 */ /* 0x000fe200078e00ff */
[----:B------:R-:W-:Y:S02]  /*3bc0*/  CS2R R10, SRZ ;  /* 0x00000000000a7805 */ /* 0x000fe4000001ff00 */
[----:B------:R-:W-:Y:S01]  /*3bd0*/  CS2R R8, SRZ ;  /* 0x0000000000087805 */ /* 0x000fe2000001ff00 */
[----:B------:R-:W-:Y:S01]  /*3be0*/  UMOV UR6, 0x400 ;  /* 0x0000040000067882 */ /* 0x000fe20000000000 */
[----:B------:R-:W-:Y:S01]  /*3bf0*/  UMOV UR5, URZ ;  /* 0x000000ff00057c82 */ /* 0x000fe20008000000 */
[----:B------:R-:W-:-:S12]  /*3c00*/  ULEA UR6, UR51, UR6, 0x18 ;  /* 0x0000000633067291 */ /* 0x000fd8000f8ec0ff */
.L_x_79:
[----:B------:R-:W-:Y:S02]  /*3c10*/  LEA R2, R8, UR6, 0x3 ;  /* 0x0000000608027c11 */ /* 0x000fe4000f8e18ff */
[----:B------:R-:W-:-:S03]  /*3c20*/  SHF.L.U32 R5, R9, 0x1f, RZ ;  /* 0x0000001f09057819 */ /* 0x000fc600000006ff */
[----:B------:R-:W-:Y:S01]  /*3c30*/  VIADD R4, R2, 0x280 ;  /* 0x0000028002047836 */ /* 0x000fe20000000000 */
[----:B------:R-:W2:Y:S02]  /*3c40*/  SYNCS.PHASECHK.TRANS64.TRYWAIT P0, [R2+URZ+0x270], R5 ;  /* 0x00027005020075a7 */ /* 0x000ea400080011ff */
[----:B--2---:R-:W-:Y:S05]  /*3c50*/  @!P0 BRA `(.L_x_76) ;  /* 0x0000004800988947 */ /* 0x004fea0003800000 */
.L_x_191:
[----:B------:R-:W-:Y:S01]  /*3c60*/  ULEA UR4, UR5, UR6, 0x3 ;  /* 0x0000000605047291 */ /* 0x000fe2000f8e18ff */
[----:B------:R-:W-:Y:S02]  /*3c70*/  PRMT R4, RZ, 0x654, R4 ;  /* 0x00000654ff047816 */ /* 0x000fe40000000004 */
[----:B--2---:R-:W-:Y:S01]  /*3c80*/  SHF.L.U32 R5, R12, 0x1f, RZ ;  /* 0x0000001f0c057819 */ /* 0x004fe200000006ff */
[----:B------:R-:W-:Y:S01]  /*3c90*/  UIADD3 UR7, UPT, UPT, UR4, 0x210, URZ ;  /* 0x0000021004077890 */ /* 0x000fe2000fffe0ff */
[----:B------:R2:W-:Y:S05]  /*3ca0*/  SYNCS.ARRIVE.TRANS64.RED.A1T0 RZ, [R4+URZ], RZ ;  /* 0x000000ff04ff79a7 */ /* 0x0005ea00081004ff */
[----:B------:R-:W-:Y:S01]  /*3cb0*/  IMAD.U32 R7, RZ, RZ, UR7 ;  /* 0x00000007ff077e24 */ /* 0x000fe2000f8e00ff */
[----:B------:R-:W3:Y:S04]  /*3cc0*/  SYNCS.PHASECHK.TRANS64.TRYWAIT P0, [UR4+0x220], R5 ;  /* 0x00022005ff0075a7 */ /* 0x000ee80008001104 */
[----:B------:R-:W-:Y:S01]  /*3cd0*/  PRMT R6, R0, 0x654, R7 ;  /* 0x0000065400067816 */ /* 0x000fe20000000007 */
[----:B--2---:R-:W-:Y:S01]  /*3ce0*/  @!P2 IMAD.MOV.U32 R4, RZ, RZ, 0x10 ;  /* 0x00000010ff04a424 */ /* 0x004fe200078e00ff */
[----:B---3--:R-:W-:Y:S06]  /*3cf0*/  @!P0 BRA `(.L_x_77) ;  /* 0x0000004800848947 */ /* 0x008fec0003800000 */
.L_x_193:
[----:B------:R-:W-:Y:S01]  /*3d00*/  ULEA UR8, UR5, UR6, 0x4 ;  /* 0x0000000605087291 */ /* 0x000fe2000f8e20ff */
[----:B------:R-:W-:Y:S01]  /*3d10*/  SEL R3, R6, R3, !P2 ;  /* 0x0000000306037207 */ /* 0x000fe20005000000 */
[----:B------:R-:W-:Y:S01]  /*3d20*/  UIADD3 UR9, UPT, UPT, UR4, 0x210, URZ ;  /* 0x0000021004097890 */ /* 0x000fe2000fffe0ff */
[----:B--2---:R-:W-:Y:S01]  /*3d30*/  LEA R2, R11, UR6, 0x3 ;  /* 0x000000060b027c11 */ /* 0x004fe2000f8e18ff */
[----:B------:R-:W-:Y:S01]  /*3d40*/  UIADD3 UR8, UPT, UPT, UR8, 0x2a0, URZ ;  /* 0x000002a008087890 */ /* 0x000fe2000fffe0ff */
[----:B------:R-:W-:Y:S01]  /*3d50*/  SHF.L.U32 R5, R10, 0x1f, RZ ;  /* 0x0000001f0a057819 */ /* 0x000fe200000006ff */
[----:B------:R2:W-:Y:S01]  /*3d60*/  @!P2 SYNCS.ARRIVE.TRANS64.RED RZ, [R3+URZ], R4 ;  /* 0x0000000403ffa9a7 */ /* 0x0005e200080004ff */
[----:B------:R-:W-:Y:S01]  /*3d70*/  UIADD3 UR4, UPT, UPT, UR5, 0x1, URZ ;  /* 0x0000000105047890 */ /* 0x000fe2000fffe0ff */
[----:B------:R-:W-:-:S03]  /*3d80*/  VIADD R8, R8, 0x1 ;  /* 0x0000000108087836 */ /* 0x000fc60000000000 */
[----:B------:R-:W-:Y:S02]  /*3d90*/  UISETP.NE.AND UP0, UPT, UR4, 0x2, UPT ;  /* 0x000000020400788c */ /* 0x000fe4000bf05270 */
[----:B------:R-:W-:Y:S06]  /*3da0*/  UGETNEXTWORKID.BROADCAST [UR8], [UR9] ;  /* 0x00000000080073ca */ /* 0x000fec0008000100 */
[----:B------:R-:W-:Y:S01]  /*3db0*/  USEL UR7, URZ, 0x1, UP0 ;  /* 0x00000001ff077887 */ /* 0x000fe20008000000 */
[----:B------:R-:W-:Y:S01]  /*3dc0*/  ISETP.NE.AND P0, PT, R8, 0x2, PT ;  /* 0x000000020800780c */ /* 0x000fe20003f05270 */
[----:B------:R-:W-:Y:S01]  /*3dd0*/  USEL UR5, UR4, URZ, UP0 ;  /* 0x000000ff04057287 */ /* 0x000fe20008000000 */
[----:B------:R-:W3:Y:S03]  /*3de0*/  SYNCS.PHASECHK.TRANS64.TRYWAIT P1, [R2+URZ+0x210], R5 ;  /* 0x00021005020075a7 */ /* 0x000ee600080211ff */
[----:B------:R-:W-:Y:S01]  /*3df0*/  LOP3.LUT R12, R12, UR7, RZ, 0x3c, !PT ;  /* 0x000000070c0c7c12 */ /* 0x000fe2000f8e3cff */
[----:B--23--:R-:W-:Y:S07]  /*3e00*/  @!P1 BRA `(.L_x_78) ;  /* 0x0000004800589947 */ /* 0x00cfee0003800000 */
.L_x_194:
[C---:B------:R-:W-:Y:S01]  /*3e10*/  LEA R4, R11.reuse, UR6, 0x4 ;  /* 0x000000060b047c11 */ /* 0x040fe2000f8e20ff */
[----:B--2---:R-:W-:Y:S01]  /*3e20*/  VIADD R2, R2, 0x220 ;  /* 0x0000022002027836 */ /* 0x004fe20000000000 */
[----:B------:R-:W-:Y:S01]  /*3e30*/  SEL R8, R8, RZ, P0 ;  /* 0x000000ff08087207 */ /* 0x000fe20000000000 */
[----:B------:R-:W-:-:S03]  /*3e40*/  VIADD R11, R11, 0x1 ;  /* 0x000000010b0b7836 */ /* 0x000fc60000000000 */
[----:B------:R-:W2:Y:S01]  /*3e50*/  LDS.128 R4, [R4+0x2a0] ;  /* 0x0002a00004047984 */ /* 0x000ea20000000c00 */
[----:B------:R-:W-:Y:S02]  /*3e60*/  PRMT R2, RZ, 0x654, R2 ;  /* 0x00000654ff027816 */ /* 0x000fe40000000002 */
[C---:B------:R-:W-:Y:S01]  /*3e70*/  ISETP.NE.AND P1, PT, R11.reuse, 0x2, PT ;  /* 0x000000020b00780c */ /* 0x040fe20003f25270 */
[----:B------:R-:W-:Y:S01]  /*3e80*/  @!PT LDS RZ, [RZ] ;  /* 0x00000000fffff984 */ /* 0x000fe20000000800 */
[----:B------:R-:W-:Y:S01]  /*3e90*/  @!PT LDS RZ, [RZ] ;  /* 0x00000000fffff984 */ /* 0x000fe20000000800 */
[----:B------:R-:W-:Y:S01]  /*3ea0*/  @!PT LDS RZ, [RZ] ;  /* 0x00000000fffff984 */ /* 0x000fe20000000800 */
[----:B------:R-:W-:Y:S01]  /*3eb0*/  @!PT LDS RZ, [RZ] ;  /* 0x00000000fffff984 */ /* 0x000fe20000000800 */
[----:B------:R3:W-:Y:S06]  /*3ec0*/  MEMBAR.ALL.CTA ;  /* 0x0000000000007992 */ /* 0x0007ec0000008000 */
[----:B---3--:R-:W3:Y:S01]  /*3ed0*/  FENCE.VIEW.ASYNC.S ;  /* 0x00000000000073c6 */ /* 0x008ee20000000000 */
[----:B------:R-:W-:Y:S01]  /*3ee0*/  SEL R11, R11, RZ, P1 ;  /* 0x000000ff0b0b7207 */ /* 0x000fe20000800000 */
[----:B---3--:R3:W-:Y:S01]  /*3ef0*/  SYNCS.ARRIVE.TRANS64.RED.A1T0 RZ, [R2+URZ], RZ ;  /* 0x000000ff02ff79a7 */ /* 0x0087e200081004ff */
[----:B--2---:R-:W-:-:S02]  /*3f00*/  LOP3.LUT P3, RZ, R6, 0x1, RZ, 0xc0, !PT ;  /* 0x0000000106ff7812 */ /* 0x004fc4000786c0ff */
[----:B------:R-:W-:-:S04]  /*3f10*/  SEL R5, RZ, 0x1, P1 ;  /* 0x00000001ff057807 */ /* 0x000fc80000800000 */
[----:B------:R-:W-:Y:S02]  /*3f20*/  LOP3.LUT R10, R10, R5, RZ, 0x3c, !PT ;  /* 0x000000050a0a7212 */ /* 0x000fe400078e3cff */
[----:B---3--:R-:W-:-:S04]  /*3f30*/  SEL R2, RZ, 0x1, P0 ;  /* 0x00000001ff027807 */ /* 0x008fc80000000000 */
[----:B------:R-:W-:Y:S01]  /*3f40*/  LOP3.LUT R9, R9, R2, RZ, 0x3c, !PT ;  /* 0x0000000209097212 */ /* 0x000fe200078e3cff */
[----:B------:R-:W-:Y:S06]  /*3f50*/  @P3 BRA `(.L_x_79) ;  /* 0xfffffffc002c3947 */ /* 0x000fec000383ffff */
[----:B------:R-:W-:Y:S01]  /*3f60*/  ULEA UR4, UR5, UR6, 0x3 ;  /* 0x0000000605047291 */ /* 0x000fe2000f8e18ff */
[----:B------:R-:W-:-:S08]  /*3f70*/  SHF.L.U32 R3, R12, 0x1f, RZ ;  /* 0x0000001f0c037819 */ /* 0x000fd000000006ff */
[----:B------:R-:W2:Y:S02]  /*3f80*/  SYNCS.PHASECHK.TRANS64 P0, [UR4+0x220], R3 ;  /* 0x00022003ff0075a7 */ /* 0x000ea40008001004 */
[----:B--2---:R-:W-:Y:S05]  /*3f90*/  @P0 BRA `(.L_x_80) ;  /* 0x0000000000080947 */ /* 0x004fea0003800000 */
[----:B------:R-:W2:Y:S02]  /*3fa0*/  SYNCS.PHASECHK.TRANS64.TRYWAIT P0, [UR4+0x220], R3 ;  /* 0x00022003ff0075a7 */ /* 0x000ea40008001104 */
[----:B--2---:R-:W-:Y:S05]  /*3fb0*/  @!P0 BRA `(.L_x_81) ;  /* 0x0000004800008947 */ /* 0x004fea0003800000 */
.L_x_80:
[----:B------:R-:W-:-:S04]  /*3fc0*/  UIADD3 UR7, UPT, UPT, UR5, 0x1, URZ ;  /* 0x0000000105077890 */ /* 0x000fc8000fffe0ff */
[----:B------:R-:W-:-:S04]  /*3fd0*/  UISETP.NE.AND UP0, UPT, UR7, 0x2, UPT ;  /* 0x000000020700788c */ /* 0x000fc8000bf05270 */
[----:B------:R-:W-:Y:S02]  /*3fe0*/  USEL UR8, URZ, 0x1, UP0 ;  /* 0x00000001ff087887 */ /* 0x000fe40008000000 */
[----:B------:R-:W-:-:S04]  /*3ff0*/  USEL UR7, UR7, URZ, UP0 ;  /* 0x000000ff07077287 */ /* 0x000fc80008000000 */
[----:B------:R-:W-:Y:S01]  /*4000*/  ULEA UR7, UR7, UR6, 0x3 ;  /* 0x0000000607077291 */ /* 0x000fe2000f8e18ff */
[----:B--2---:R-:W-:-:S04]  /*4010*/  LOP3.LUT R3, R12, UR8, RZ, 0x3c, !PT ;  /* 0x000000080c037c12 */ /* 0x004fc8000f8e3cff */
[----:B------:R-:W-:-:S04]  /*4020*/  SHF.L.U32 R0, R3, 0x1f, RZ ;  /* 0x0000001f03007819 */ /* 0x000fc800000006ff */
[----:B------:R-:W2:Y:S02]  /*4030*/  SYNCS.PHASECHK.TRANS64 P0, [UR7+0x220], R0 ;  /* 0x00022000ff0075a7 */ /* 0x000ea40008001007 */
[----:B-12---:R-:W-:Y:S05]  /*4040*/  @P0 EXIT ;  /* 0x000000000000094d */ /* 0x006fea0003800000 */
[----:B------:R-:W-:Y:S02]  /*4050*/  SHF.L.U32 R3, R3, 0x1f, RZ ;  /* 0x0000001f03037819 */ /* 0x000fe400000006ff */
[----:B------:R-:W-:-:S07]  /*4060*/  MOV R0, UR7 ;  /* 0x0000000700007c02 */ /* 0x000fce0008000f00 */
.L_x_82:
[----:B-1----:R1:W2:Y:S02]  /*4070*/  SYNCS.PHASECHK.TRANS64.TRYWAIT P0, [R0+URZ+0x220], R3 ;  /* 0x00022003000075a7 */ /* 0x0022a400080011ff */
[----:B--2---:R-:W-:Y:S05]  /*4080*/  @!P0 NANOSLEEP.SYNCS 0x989680 ;  /* 0x009896800000895d */ /* 0x004fea0003900000 */
[----:B------:R-:W2:Y:S02]  /*4090*/  @!P0 SYNCS.PHASECHK.TRANS64 P0, [R0+URZ+0x220], R3 ;  /* 0x00022003000085a7 */ /* 0x000ea400080010ff */
[----:B--2---:R-:W-:Y:S05]  /*40a0*/  @P0 EXIT ;  /* 0x000000000000094d */ /* 0x004fea0003800000 */
[----:B------:R-:W-:Y:S05]  /*40b0*/  BRA `(.L_x_82) ;  /* 0xfffffffc00ec7947 */ /* 0x000fea000383ffff */
.L_x_75:
[----:B------:R-:W-:Y:S05]  /*40c0*/  BRA.U UP5, `(.L_x_83) ;  /* 0x0000000d05987547 */ /* 0x000fea000b800000 */
[----:B------:R-:W-:Y:S01]  /*40d0*/  UMOV UR4, 0x40 ;  /* 0x0000004000047882 */ /* 0x000fe20000000000 */
[----:B------:R-:W-:Y:S01]  /*40e0*/  NOP ;  /* 0x0000000000007918 */ /* 0x000fe20000000000 */
[----:B------:R-:W-:Y:S01]  /*40f0*/  ULEA UR5, UR51, UR4, 0x18 ;  /* 0x0000000433057291 */ /* 0x000fe2000f8ec0ff */
[----:B------:R-:W-:Y:S02]  /*4100*/  UMOV UR6, 0x400 ;  /* 0x0000040000067882 */ /* 0x000fe40000000000 */
[----:B------:R-:W-:-:S06]  /*4110*/  ULEA UR6, UR51, UR6, 0x18 ;  /* 0x0000000633067291 */ /* 0x000fcc000f8ec0ff */
[----:B------:R-:W2:Y:S02]  /*4120*/  LDS.U8 R0, [UR5+0x1c] ;  /* 0x00001c05ff007984 */ /* 0x000ea40008000000 */
[----:B--2---:R-:W-:-:S13]  /*4130*/  ISETP.NE.AND P0, PT, R0, RZ, PT ;  /* 0x000000ff0000720c */ /* 0x004fda0003f05270 */
[----:B------:R-:W-:Y:S05]  /*4140*/  @P0 BRA `(.L_x_84) ;  /* 0x0000000000580947 */ /* 0x000fea0003800000 */
[----:B------:R-:W-:-:S13]  /*4150*/  ELECT P0, URZ, PT ;  /* 0x0000000000ff782f */ /* 0x000fda0003800000 */
[----:B------:R-:W-:Y:S05]  /*4160*/  @!P0 BRA `(.L_x_85) ;  /* 0x0000000000608947 */ /* 0x000fea0003800000 */
[----:B------:R-:W-:Y:S01]  /*4170*/  UMOV UR4, 0x10 ;  /* 0x0000001000047882 */ /* 0x000fe20000000000 */
[----:B------:R-:W-:Y:S01]  /*4180*/  HFMA2 R0, -RZ, RZ, 0, 5.9604644775390625e-08 ;  /* 0x00000001ff007431 */ /* 0x000fe200000001ff */
[----:B------:R-:W-:-:S03]  /*4190*/  MOV R3, 0xffff ;  /* 0x0000ffff00037802 */ /* 0x000fc60000000f00 */
[----:B------:R-:W-:Y:S04]  /*41a0*/  DEPBAR.LE SB2, 0x36 ;  /* 0x0000ad800000791a */ /* 0x000fe80000000000 */
[----:B------:R-:W2:Y:S02]  /*41b0*/  UTCATOMSWS.FIND_AND_SET.ALIGN UP0, UR4, UR4 ;  /* 0x00000004000475e3 */ /* 0x000ea40008000800 */
[----:B--2---:R-:W-:Y:S01]  /*41c0*/  MOV R4, UR4 ;  /* 0x0000000400047c02 */ /* 0x004fe20008000f00 */
[----:B------:R-:W-:Y:S06]  /*41d0*/  BRA.U UP0, `(.L_x_86) ;  /* 0x0000000100187547 */ /* 0x000fec000b800000 */
.L_x_87:
[----:B------:R-:W-:Y:S05]  /*41e0*/  NANOSLEEP 0x64 ;  /* 0x000000640000795d */ /* 0x000fea0003800000 */
[----:B------:R-:W-:-:S05]  /*41f0*/  UMOV UR4, 0x10 ;  /* 0x0000001000047882 */ /* 0x000fca0000000000 */
[----:B------:R-:W-:Y:S04]  /*4200*/  DEPBAR.LE SB2, 0x36 ;  /* 0x0000ad800000791a */ /* 0x000fe80000000000 */
[----:B------:R-:W2:Y:S02]  /*4210*/  UTCATOMSWS.FIND_AND_SET.ALIGN UP0, UR4, UR4 ;  /* 0x00000004000475e3 */ /* 0x000ea40008000800 */
[----:B--2---:R-:W-:Y:S01]  /*4220*/  MOV R4, UR4 ;  /* 0x0000000400047c02 */ /* 0x004fe20008000f00 */
[----:B------:R-:W-:Y:S05]  /*4230*/  BRA.U !UP0, `(.L_x_87) ;  /* 0xfffffffd08e87547 */ /* 0x000fea000b83ffff */
.L_x_86:
[-C--:B------:R-:W-:Y:S02]  /*4240*/  SHF.L.U32 R3, R3, R4.reuse, RZ ;  /* 0x0000000403037219 */ /* 0x080fe400000006ff */
[----:B------:R-:W-:Y:S01]  /*4250*/  SHF.L.U32 R0, R0, R4, RZ ;  /* 0x0000000400007219 */ /* 0x000fe200000006ff */
[----:B------:R-:W-:Y:S02]  /*4260*/  IMAD.SHL.U32 R4, R4, 0x20, RZ ;  /* 0x0000002004047824 */ /* 0x000fe400078e00ff */
[----:B------:R2:W-:Y:S04]  /*4270*/  ATOMS.OR RZ, [UR5+0x14], R3 ;  /* 0x00001403ffff798c */ /* 0x0005e8000b000005 */
[----:B------:R2:W-:Y:S04]  /*4280*/  ATOMS.OR RZ, [UR5+0x18], R0 ;  /* 0x00001800ffff798c */ /* 0x0005e8000b000005 */
[----:B------:R2:W-:Y:S01]  /*4290*/  STS [UR6+0x2c0], R4 ;  /* 0x0002c004ff007988 */ /* 0x0005e20008000806 */
[----:B------:R-:W-:Y:S05]  /*42a0*/  BRA `(.L_x_85) ;  /* 0x0000000000107947 */ /* 0x000fea0003800000 */
.L_x_84:
[----:B------:R-:W-:Y:S02]  /*42b0*/  MOV R0, 0xffffffff ;  /* 0xffffffff00007802 */ /* 0x000fe40000000f00 */
[----:B------:R-:W-:-:S03]  /*42c0*/  MOV R4, 0x42f0 ;  /* 0x000042f000047802 */ /* 0x000fc60000000f00 */
[----:B------:R2:W-:Y:S04]  /*42d0*/  STS [UR6+0x2c0], R0 ;  /* 0x0002c000ff007988 */ /* 0x0005e80008000806 */
[----:B-12--5:R-:W-:Y:S05]  /*42e0*/  CALL.REL.NOINC `($__internal_1_$__cuda_sm10x_tcgen05_guardrail_trap_phase_invalid_during_alloc) ;  /* 0x0000004800847944 */ /* 0x026fea0003c00000 */
.L_x_85:
[----:B------:R-:W-:Y:S05]  /*42f0*/  WARPSYNC.ALL ;  /* 0x0000000000007948 */ /* 0x000fea0003800000 */
[----:B------:R-:W3:Y:S01]  /*4300*/  S2UR UR4, SR_CgaCtaId ;  /* 0x00000000000479c3 */ /* 0x000ee20000008800 */
[----:B------:R-:W-:Y:S01]  /*4310*/  UMOV UR18, 0x400 ;  /* 0x0000040000127882 */ /* 0x000fe20000000000 */
[----:B------:R-:W-:-:S06]  /*4320*/  NOP ;  /* 0x0000000000007918 */ /* 0x000fcc0000000000 */
[----:B------:R-:W-:Y:S06]  /*4330*/  BAR.ARV 0x6, 0xa0 ;  /* 0x0182800000007b1d */ /* 0x000fec0000002000 */
[----:B------:R-:W4:Y:S01]  /*4340*/  LDCU UR5, c[0x0][0x38c] ;  /* 0x00007180ff0577ac */ /* 0x000f220008000800 */
[----:B------:R-:W-:Y:S01]  /*4350*/  LOP3.LUT R2, R2, 0xffff, RZ, 0xc0, !PT ;  /* 0x0000ffff02027812 */ /* 0x000fe200078ec0ff */
[----:B------:R-:W-:Y:S01]  /*4360*/  IMAD.MOV.U32 R11, RZ, RZ, 0x1 ;  /* 0x00000001ff0b7424 */ /* 0x000fe200078e00ff */
[----:B------:R-:W-:Y:S01]  /*4370*/  CS2R R8, SRZ ;  /* 0x0000000000087805 */ /* 0x000fe2000001ff00 */
[----:B------:R-:W1:Y:S01]  /*4380*/  LDCU UR8, c[0x0][0x38c] ;  /* 0x00007180ff0877ac */ /* 0x000e620008000800 */
[----:B------:R-:W-:Y:S01]  /*4390*/  R2UR UR20, R2 ;  /* 0x00000000021472ca */ /* 0x000fe200000e0000 */
[----:B------:R-:W-:Y:S01]  /*43a0*/  IMAD.MOV.U32 R10, RZ, RZ, RZ ;  /* 0x000000ffff0a7224 */ /* 0x000fe200078e00ff */
[----:B------:R-:W-:Y:S01]  /*43b0*/  UMOV UR22, URZ ;  /* 0x000000ff00167c82 */ /* 0x000fe20008000000 */
[----:B------:R-:W-:Y:S01]  /*43c0*/  UMOV UR14, URZ ;  /* 0x000000ff000e7c82 */ /* 0x000fe20008000000 */
[----:B---3--:R-:W-:Y:S01]  /*43d0*/  ULEA UR18, UR4, UR18, 0x18 ;  /* 0x0000001204127291 */ /* 0x008fe2000f8ec0ff */
[----:B------:R-:W-:Y:S01]  /*43e0*/  UMOV UR26, 0x0 ;  /* 0x00000000001a7882 */ /* 0x000fe20000000000 */
[----:B------:R-:W-:-:S02]  /*43f0*/  UMOV UR27, 0x40c04a0 ;  /* 0x040c04a0001b7882 */ /* 0x000fc40000000000 */
[----:B------:R-:W-:Y:S02]  /*4400*/  UIADD3 UR6, UPT, UPT, UR18, 0x1b80, URZ ;  /* 0x00001b8012067890 */ /* 0x000fe4000fffe0ff */
[----:B------:R-:W-:Y:S02]  /*4410*/  UIADD3 UR7, UPT, UPT, UR18, 0x20b80, URZ ;  /* 0x00020b8012077890 */ /* 0x000fe4000fffe0ff */
[----:B----4-:R-:W-:Y:S01]  /*4420*/  UIADD3 UR5, UPT, UPT, UR5, 0x3f, URZ ;  /* 0x0000003f05057890 */ /* 0x010fe2000fffe0ff */
[----:B--2---:R-:W2:Y:S01]  /*4430*/  LDS R0, [UR18+0x2c0] ;  /* 0x0002c012ff007984 */ /* 0x004ea20008000800 */
[----:B------:R-:W-:Y:S02]  /*4440*/  USHF.R.U32.HI UR6, URZ, 0x4, UR6 ;  /* 0x00000004ff067899 */ /* 0x000fe40008011606 */
[----:B------:R-:W-:Y:S02]  /*4450*/  USHF.R.S32.HI UR4, URZ, 0x1f, UR5 ;  /* 0x0000001fff047899 */ /* 0x000fe40008011405 */
[----:B------:R-:W-:-:S02]  /*4460*/  ULOP3.LUT UR6, UR6, 0x3fff, URZ, 0xc0, !UPT ;  /* 0x00003fff06067892 */ /* 0x000fc4000f8ec0ff */
[----:B------:R-:W-:Y:S02]  /*4470*/  ULEA.HI UR4, UR4, UR5, URZ, 0x6 ;  /* 0x0000000504047291 */ /* 0x000fe4000f8f30ff */
[----:B------:R-:W-:Y:S02]  /*4480*/  USHF.R.U32.HI UR5, URZ, 0x4, UR7 ;  /* 0x00000004ff057899 */ /* 0x000fe40008011607 */
[----:B------:R-:W-:Y:S02]  /*4490*/  USHF.R.S32.HI UR28, URZ, 0x6, UR4 ;  /* 0x00000006ff1c7899 */ /* 0x000fe40008011404 */
[----:B------:R-:W-:Y:S02]  /*44a0*/  ULOP3.LUT UR4, UR5, 0x3fff, URZ, 0xc0, !UPT ;  /* 0x00003fff05047892 */ /* 0x000fe4000f8ec0ff */
[----:B------:R-:W-:Y:S02]  /*44b0*/  UISETP.LT.AND UP0, UPT, UR28, 0x1, UPT ;  /* 0x000000011c00788c */ /* 0x000fe4000bf01270 */
[----:B------:R-:W-:-:S02]  /*44c0*/  ULOP3.LUT UR21, UR6, 0x10000, URZ, 0xfc, !UPT ;  /* 0x0001000006157892 */ /* 0x000fc4000f8efcff */
[----:B------:R-:W-:Y:S02]  /*44d0*/  USEL UR29, UR28, 0x1, !UP0 ;  /* 0x000000011c1d7887 */ /* 0x000fe4000c000000 */
[----:B------:R-:W-:Y:S02]  /*44e0*/  ULOP3.LUT UR4, UR4, 0x10000, URZ, 0xfc, !UPT ;  /* 0x0001000004047892 */ /* 0x000fe4000f8efcff */
[----:B------:R-:W-:Y:S02]  /*44f0*/  UIADD3 UR29, UPT, UPT, -UR29, URZ, URZ ;  /* 0x000000ff1d1d7290 */ /* 0x000fe4000fffe1ff */
[----:B-1----:R-:W-:Y:S01]  /*4500*/  UISETP.GE.AND UP4, UPT, UR8, 0x1, UPT ;  /* 0x000000010800788c */ /* 0x002fe2000bf86270 */
[----:B------:R-:W-:Y:S01]  /*4510*/  UMOV UR24, 0x0 ;  /* 0x0000000000187882 */ /* 0x000fe20000000000 */
[----:B------:R-:W-:Y:S01]  /*4520*/  UMOV UR25, 0x40c04a0 ;  /* 0x040c04a000197882 */ /* 0x000fe20000000000 */
[----:B--2---:R-:W-:-:S15]  /*4530*/  R2UR UR30, R0 ;  /* 0x00000000001e72ca */ /* 0x004fde00000e0000 */
.L_x_94:
[----:B------:R-:W-:Y:S02]  /*4540*/  LEA R0, R10, UR18, 0x3 ;  /* 0x000000120a007c11 */ /* 0x000fe4000f8e18ff */
[----:B------:R-:W-:Y:S02]  /*4550*/  SHF.L.U32 R5, R9, 0x1f, RZ ;  /* 0x0000001f09057819 */ /* 0x000fe400000006ff */
[----:B------:R-:W-:Y:S01]  /*4560*/  PLOP3.LUT P0, PT, PT, PT, UP4, 0x80, 0x8 ;  /* 0x000000000008781c */ /* 0x000fe20003f0f048 */
[----:B------:R-:W-:Y:S01]  /*4570*/  VIADD R3, R0, 0x220 ;  /* 0x0000022000037836 */ /* 0x000fe20000000000 */
[----:B-1----:R-:W1:Y:S02]  /*4580*/  SYNCS.PHASECHK.TRANS64.TRYWAIT P1, [R0+URZ+0x210], R5 ;  /* 0x00021005000075a7 */ /* 0x002e6400080211ff */
[----:B-1-3--:R-:W-:Y:S09]  /*4590*/  @!P1 BRA `(.L_x_88) ;  /* 0x0000004000a09947 */ /* 0x00aff20003800000 */
.L_x_196:
[----:B------:R-:W-:Y:S01]  /*45a0*/  LEA R4, R10, UR18, 0x4 ;  /* 0x000000120a047c11 */ /* 0x000fe2000f8e20ff */
[----:B------:R-:W-:Y:S01]  /*45b0*/  @UP4 ULEA UR5, UR14, UR18, 0x3 ;  /* 0x000000120e054291 */ /* 0x000fe2000f8e18ff */
[----:B------:R-:W-:Y:S01]  /*45c0*/  PLOP3.LUT P2, PT, PT, PT, PT, 0x80, 0x8 ;  /* 0x000000000008781c */ /* 0x000fe20003f4f070 */
[----:B------:R-:W-:Y:S01]  /*45d0*/  ULEA UR23, UR22, UR18, 0x3 ;  /* 0x0000001216177291 */ /* 0x000fe2000f8e18ff */
[----:B------:R-:W-:Y:S02]  /*45e0*/  PRMT R3, RZ, 0x654, R3 ;  /* 0x00000654ff037816 */ /* 0x000fe40000000003 */
[----:B-1----:R-:W1:Y:S01]  /*45f0*/  LDS.128 R4, [R4+0x2a0] ;  /* 0x0002a00004047984 */ /* 0x002e620000000c00 */
[----:B------:R-:W-:Y:S02]  /*4600*/  @P0 SHF.L.U32 R2, R8, 0x1f, RZ ;  /* 0x0000001f08020819 */ /* 0x000fe400000006ff */
[----:B------:R-:W-:Y:S01]  /*4610*/  SHF.L.U32 R0, R11, 0x1f, RZ ;  /* 0x0000001f0b007819 */ /* 0x000fe200000006ff */
[----:B------:R-:W-:Y:S01]  /*4620*/  @!PT LDS RZ, [RZ] ;  /* 0x00000000fffff984 */ /* 0x000fe20000000800 */
[----:B------:R-:W-:Y:S01]  /*4630*/  @!PT LDS RZ, [RZ] ;  /* 0x00000000fffff984 */ /* 0x000fe20000000800 */
[----:B------:R-:W-:Y:S01]  /*4640*/  @!PT LDS RZ, [RZ] ;  /* 0x00000000fffff984 */ /* 0x000fe20000000800 */
[----:B------:R-:W-:Y:S01]  /*4650*/  @!PT LDS RZ, [RZ] ;  /* 0x00000000fffff984 */ /* 0x000fe20000000800 */
[----:B------:R2:W-:Y:S06]  /*4660*/  MEMBAR.ALL.CTA ;  /* 0x0000000000007992 */ /* 0x0005ec0000008000 */
[----:B--2---:R-:W2:Y:S02]  /*4670*/  FENCE.VIEW.ASYNC.S ;  /* 0x00000000000073c6 */ /* 0x004ea40000000000 */
[----:B--2---:R2:W-:Y:S01]  /*4680*/  SYNCS.ARRIVE.TRANS64.RED.A1T0 RZ, [R3+URZ], RZ ;  /* 0x000000ff03ff79a7 */ /* 0x0045e200081004ff */
[----:B------:R2:W3:Y:S01]  /*4690*/  @P0 SYNCS.PHASECHK.TRANS64.TRYWAIT P2, [UR5], R2 ;  /* 0x00000002ff0005a7 */ /* 0x0004e20008041105 */
[----:B------:R-:W-:Y:S01]  /*46a0*/  ULEA.HI UR5, UR22, UR22, URZ, 0x1 ;  /* 0x0000001616057291 */ /* 0x000fe2000f8f08ff */
[----:B-1----:R-:W-:-:S03]  /*46b0*/  LOP3.LUT P1, RZ, R6, 0x1, RZ, 0xc0, !PT ;  /* 0x0000000106ff7812 */ /* 0x002fc6000782c0ff */
[----:B------:R-:W-:Y:S02]  /*46c0*/  ULOP3.LUT UR6, UR5, 0xffe, URZ, 0xc0, !UPT ;  /* 0x00000ffe05067892 */ /* 0x000fe4000f8ec0ff */
[----:B------:R-:W-:Y:S02]  /*46d0*/  USHF.R.U32.HI UR19, URZ, 0x1, UR5 ;  /* 0x00000001ff137899 */ /* 0x000fe40008011605 */
[----:B------:R-:W-:Y:S02]  /*46e0*/  UIADD3 UR5, UPT, UPT, -UR6, UR22, URZ ;  /* 0x0000001606057290 */ /* 0x000fe4000fffe1ff */
[----:B------:R-:W-:-:S04]  /*46f0*/  UIMAD UR19, UR19, 0x30, UR30 ;  /* 0x00000030131378a4 */ /* 0x000fc8000f8e021e */
[----:B------:R-:W-:Y:S01]  /*4700*/  ULEA UR19, UR5, UR19, 0x14 ;  /* 0x0000001305137291 */ /* 0x000fe2000f8ea0ff */
[----:B------:R-:W1:Y:S02]  /*4710*/  SYNCS.PHASECHK.TRANS64.TRYWAIT P0, [UR23+0x250], R0 ;  /* 0x00025000ff0075a7 */ /* 0x000e640008001117 */
[----:B-123--:R-:W-:Y:S09]  /*4720*/  @!P0 BRA `(.L_x_89) ;  /* 0x0000004000508947 */ /* 0x00eff20003800000 */
.L_x_198:
[----:B------:R-:W-:Y:S01]  /*4730*/  IADD3 R10, PT, PT, R10, 0x1, RZ ;  /* 0x000000010a0a7810 */ /* 0x000fe20007ffe0ff */
[----:B------:R-:W-:Y:S06]  /*4740*/  BRA.U !UP4, `(.L_x_90) ;  /* 0x000000010c987547 */ /* 0x000fec000b800000 */
[----:B------:R-:W-:Y:S01]  /*4750*/  UPLOP3.LUT UP2, UPT, UPT, UPT, UPT, 0x40, 0x4 ;  /* 0x000000000004789c */ /* 0x000fe20003f4e870 */
[----:B------:R-:W-:Y:S01]  /*4760*/  UMOV UR16, UR29 ;  /* 0x0000001d00107c82 */ /* 0x000fe20008000000 */
[----:B------:R-:W-:Y:S01]  /*4770*/  UMOV UR15, UR28 ;  /* 0x0000001c000f7c82 */ /* 0x000fe20008000000 */
[----:B------:R-:W-:-:S08]  /*4780*/  UMOV UR5, UR14 ;  /* 0x0000000e00057c82 */ /* 0x000fd00008000000 */
.L_x_93:
[----:B------:R-:W-:Y:S02]  /*4790*/  UIADD3 UR16, UPT, UPT, UR16, 0x1, URZ ;  /* 0x0000000110107890 */ /* 0x000fe4000fffe0ff */
[----:B--2---:R-:W-:Y:S02]  /*47a0*/  ULEA UR7, UR5, UR18, 0x3 ;  /* 0x0000001205077291 */ /* 0x004fe4000f8e18ff */
[----:B------:R-:W-:Y:S01]  /*47b0*/  UISETP.NE.AND UP3, UPT, UR16, URZ, UPT ;  /* 0x000000ff1000728c */ /* 0x000fe2000bf65270 */
[----:B---3--:R-:W-:Y:S10]  /*47c0*/  @P2 BRA `(.L_x_91) ;  /* 0x00000000000c2947 */ /* 0x008ff40003800000 */
[----:B-1----:R-:W-:Y:S04]  /*47d0*/  SHF.L.U32 R3, R8, 0x1f, RZ ;  /* 0x0000001f08037819 */ /* 0x002fe800000006ff */
[----:B------:R-:W1:Y:S02]  /*47e0*/  SYNCS.PHASECHK.TRANS64.TRYWAIT P0, [UR7], R3 ;  /* 0x00000003ff0075a7 */ /* 0x000e640008001107 */
[----:B-1----:R-:W-:Y:S05]  /*47f0*/  @!P0 BRA `(.L_x_92) ;  /* 0x0000004000348947 */ /* 0x002fea0003800000 */
.L_x_91:
[----:B------:R-:W-:Y:S01]  /*4800*/  UISETP.NE.AND UP0, UPT, UR15, 0x1, UPT ;  /* 0x000000010f00788c */ /* 0x000fe2000bf05270 */
[----:B------:R-:W-:Y:S01]  /*4810*/  PLOP3.LUT P2, PT, PT, PT, PT, 0x80, 0x8 ;  /* 0x000000000008781c */ /* 0x000fe20003f4f070 */
[----:B------:R-:W-:Y:S02]  /*4820*/  UIADD3 UR6, UPT, UPT, UR5, 0x1, URZ ;  /* 0x0000000105067890 */ /* 0x000fe4000fffe0ff */
[----:B------:R-:W-:Y:S02]  /*4830*/  UIADD3 UR17, UPT, UPT, UR7, 0xf8, URZ ;  /* 0x000000f807117890 */ /* 0x000fe4000fffe0ff */
[----:B------:R-:W-:Y:S01]  /*4840*/  UISETP.NE.AND UP1, UPT, UR6, 0x1f, UPT ;  /* 0x0000001f0600788c */ /* 0x000fe2000bf25270 */
[----:B------:R-:W-:Y:S01]  /*4850*/  PLOP3.LUT P0, PT, PT, PT, UP0, 0x80, 0x8 ;  /* 0x000000000008781c */ /* 0x000fe20003f0f008 */
[----:B------:R-:W-:Y:S02]  /*4860*/  UIADD3 UR15, UPT, UPT, UR15, -0x1, URZ ;  /* 0xffffffff0f0f7890 */ /* 0x000fe4000fffe0ff */
[----:B------:R-:W-:Y:S02]  /*4870*/  USEL UR8, URZ, 0x1, UP1 ;  /* 0x00000001ff087887 */ /* 0x000fe40008800000 */
[----:B------:R-:W-:Y:S01]  /*4880*/  USEL UR14, UR6, URZ, UP1 ;  /* 0x000000ff060e7287 */ /* 0x000fe20008800000 */
[----:B------:R-:W-:Y:S01]  /*4890*/  UMOV UR7, 0x80004020 ;  /* 0x8000402000077882 */ /* 0x000fe20000000000 */
[----:B------:R-:W-:Y:S02]  /*48a0*/  UMOV UR9, 0x80004020 ;  /* 0x8000402000097882 */ /* 0x000fe40000000000 */
[----:B------:R-:W-:Y:S01]  /*48b0*/  @UP0 ULEA UR6, UR14, UR18, 0x3 ;  /* 0x000000120e060291 */ /* 0x000fe2000f8e18ff */
[----:B------:R-:W-:Y:S01]  /*48c0*/  LOP3.LUT R8, R8, UR8, RZ, 0x3c, !PT ;  /* 0x0000000808087c12 */ /* 0x000fe2000f8e3cff */
[----:B------:R-:W-:Y:S01]  /*48d0*/  ULEA UR8, UR5, UR21, 0x8 ;  /* 0x0000001505087291 */ /* 0x000fe2000f8e40ff */
[----:B------:R-:W-:Y:S02]  /*48e0*/  UMOV UR13, 0x80004020 ;  /* 0x80004020000d7882 */ /* 0x000fe40000000000 */
[----:B-1----:R-:W-:Y:S01]  /*48f0*/  @P0 SHF.L.U32 R0, R8, 0x1f, RZ ;  /* 0x0000001f08000819 */ /* 0x002fe200000006ff */
[----:B------:R-:W-:Y:S01]  /*4900*/  UIADD3 UR10, UPT, UPT, UR8, 0x2, URZ ;  /* 0x00000002080a7890 */ /* 0x000fe2000fffe0ff */
[----:B------:R-:W-:Y:S02]  /*4910*/  UMOV UR11, 0x80004020 ;  /* 0x80004020000b7882 */ /* 0x000fe40000000000 */
[----:B------:R2:W3:Y:S01]  /*4920*/  @P0 SYNCS.PHASECHK.TRANS64.TRYWAIT P2, [UR6], R0 ;  /* 0x00000000ff0005a7 */ /* 0x0004e20008041106 */
[----:B------:R-:W-:Y:S03]  /*4930*/  UIMAD UR6, UR5, 0xc0, UR4 ;  /* 0x000000c0050678a4 */ /* 0x000fe6000f8e0204 */
[----:B------:R-:W-:Y:S01]  /*4940*/  UMOV UR5, UR14 ;  /* 0x0000000e00057c82 */ /* 0x000fe20008000000 */
[----:B------:R-:W-:Y:S05]  /*4950*/  UIADD3 UR12, UPT, UPT, UR6, 0x2, URZ ;  /* 0x00000002060c7890 */ /* 0x000fea000fffe0ff */
[----:B------:R2:W-:Y:S01]  /*4960*/  UTCIMMA gdesc[UR8], gdesc[UR6], tmem[UR19], tmem[UR26], idesc[UR27], UP2 ;  /* 0x00ff1a06080075ea */ /* 0x0005e20009000113 */
[----:B------:R-:W-:Y:S03]  /*4970*/  UPLOP3.LUT UP2, UPT, UPT, UPT, UPT, 0x80, 0x8 ;  /* 0x000000000008789c */ /* 0x000fe60003f4f070 */
[----:B------:R2:W-:Y:S01]  /*4980*/  UTCIMMA gdesc[UR10], gdesc[UR12], tmem[UR19], tmem[UR24], idesc[UR25], UPT ;  /* 0x00ff180c0a0075ea */ /* 0x0005e2000b800113 */
[----:B------:R2:W-:Y:S01]  /*4990*/  UTCBAR.MULTICAST [UR17], URZ, UR20 ;  /* 0x000000ff110073e9 */ /* 0x0005e20008000814 */
[----:B------:R-:W-:Y:S06]  /*49a0*/  BRA.U UP3, `(.L_x_93) ;  /* 0xfffffffd03787547 */ /* 0x000fec000b83ffff */
.L_x_90:
[----:B------:R-:W-:Y:S01]  /*49b0*/  UIADD3 UR5, UPT, UPT, UR22, 0x1, URZ ;  /* 0x0000000116057890 */ /* 0x000fe2000fffe0ff */
[C---:B------:R-:W-:Y:S01]  /*49c0*/  ISETP.NE.AND P0, PT, R10.reuse, 0x2, PT ;  /* 0x000000020a00780c */ /* 0x040fe20003f05270 */
[----:B--2---:R-:W-:Y:S02]  /*49d0*/  UIADD3 UR6, UPT, UPT, UR23, 0x230, URZ ;  /* 0x0000023017067890 */ /* 0x004fe4000fffe0ff */
[----:B------:R-:W-:Y:S01]  /*49e0*/  UISETP.NE.AND UP0, UPT, UR5, 0x4, UPT ;  /* 0x000000040500788c */ /* 0x000fe2000bf05270 */
[----:B-1----:R-:W-:Y:S02]  /*49f0*/  SEL R0, RZ, 0x1, P0 ;  /* 0x00000001ff007807 */ /* 0x002fe40000000000 */
[----:B------:R-:W-:Y:S01]  /*4a00*/  SEL R10, R10, RZ, P0 ;  /* 0x000000ff0a0a7207 */ /* 0x000fe20000000000 */
[----:B------:R-:W-:Y:S01]  /*4a10*/  USEL UR7, URZ, 0x1, UP0 ;  /* 0x00000001ff077887 */ /* 0x000fe20008000000 */
[----:B------:R-:W-:Y:S01]  /*4a20*/  LOP3.LUT R9, R9, R0, RZ, 0x3c, !PT ;  /* 0x0000000009097212 */ /* 0x000fe200078e3cff */
[----:B------:R-:W-:Y:S01]  /*4a30*/  USEL UR22, UR5, URZ, UP0 ;  /* 0x000000ff05167287 */ /* 0x000fe20008000000 */
[----:B------:R1:W-:Y:S03]  /*4a40*/  UTCBAR [UR6], URZ ;  /* 0x000000ff060073e9 */ /* 0x0003e600080000ff */
[----:B------:R-:W-:Y:S01]  /*4a50*/  LOP3.LUT R11, R11, UR7, RZ, 0x3c, !PT ;  /* 0x000000070b0b7c12 */ /* 0x000fe2000f8e3cff */
[----:B------:R-:W-:Y:S07]  /*4a60*/  @P1 BRA `(.L_x_94) ;  /* 0xfffffff800b41947 */ /* 0x000fee000383ffff */
[----:B------:R-:W2:Y:S01]  /*4a70*/  S2UR UR8, SR_CgaCtaId ;  /* 0x00000000000879c3 */ /* 0x000ea20000008800 */
[----:B------:R-:W-:Y:S01]  /*4a80*/  ELECT P0, URZ, PT ;  /* 0x0000000000ff782f */ /* 0x000fe20003800000 */
[----:B------:R-:W-:Y:S01]  /*4a90*/  IMAD.MOV.U32 R0, RZ, RZ, 0x1 ;  /* 0x00000001ff007424 */ /* 0x000fe200078e00ff */
[----:B------:R-:W-:Y:S01]  /*4aa0*/  UIADD3 UR18, UPT, UPT, UR18, 0x250, URZ ;  /* 0x0000025012127890 */ /* 0x000fe2000fffe0ff */
[----:B------:R-:W-:Y:S01]  /*4ab0*/  SHF.L.U32 R3, R11, 0x1f, RZ ;  /* 0x0000001f0b037819 */ /* 0x000fe200000006ff */
[----:B------:R-:W-:-:S03]  /*4ac0*/  UMOV UR4, 0x40 ;  /* 0x0000004000047882 */ /* 0x000fc60000000000 */
[----:B------:R-:W-:Y:S01]  /*4ad0*/  UVIRTCOUNT.DEALLOC.SMPOOL 0x80 ;  /* 0x000000800000784c */ /* 0x000fe20000000000 */
[----:B--2---:R-:W-:Y:S02]  /*4ae0*/  ULEA UR8, UR8, UR4, 0x18 ;  /* 0x0000000408087291 */ /* 0x004fe4000f8ec0ff */
[----:B------:R-:W-:-:S07]  /*4af0*/  ULEA UR4, UR22, UR18, 0x3 ;  /* 0x0000001216047291 */ /* 0x000fce000f8e18ff */
[----:B------:R2:W-:Y:S02]  /*4b00*/  @P0 STS.U8 [UR8+0x1c], R0 ;  /* 0x00001c00ff000988 */ /* 0x0005e40008000008 */
[----:B------:R-:W4:Y:S02]  /*4b10*/  SYNCS.PHASECHK.TRANS64.TRYWAIT P0, [UR4], R3 ;  /* 0x00000003ff0075a7 */ /* 0x000f240008001104 */
[----:B--2-4-:R-:W-:Y:S05]  /*4b20*/  @!P0 BRA `(.L_x_95) ;  /* 0x0000003c00808947 */ /* 0x014fea0003800000 */
.L_x_201:
[----:B------:R-:W-:-:S04]  /*4b30*/  UIADD3 UR4, UPT, UPT, UR22, 0x1, URZ ;  /* 0x0000000116047890 */ /* 0x000fc8000fffe0ff */
[----:B------:R-:W-:-:S04]  /*4b40*/  UISETP.NE.AND UP0, UPT, UR4, 0x4, UPT ;  /* 0x000000040400788c */ /* 0x000fc8000bf05270 */
[----:B-1----:R-:W-:Y:S02]  /*4b50*/  USEL UR6, URZ, 0x1, UP0 ;  /* 0x00000001ff067887 */ /* 0x002fe40008000000 */
[----:B------:R-:W-:-:S04]  /*4b60*/  USEL UR4, UR4, URZ, UP0 ;  /* 0x000000ff04047287 */ /* 0x000fc80008000000 */
[----:B------:R-:W-:Y:S01]  /*4b70*/  ULEA UR5, UR4, UR18, 0x3 ;  /* 0x0000001204057291 */ /* 0x000fe2000f8e18ff */
[----:B------:R-:W-:-:S04]  /*4b80*/  LOP3.LUT R2, R11, UR6, RZ, 0x3c, !PT ;  /* 0x000000060b027c12 */ /* 0x000fc8000f8e3cff */
[----:B--2---:R-:W-:-:S04]  /*4b90*/  SHF.L.U32 R3, R2, 0x1f, RZ ;  /* 0x0000001f02037819 */ /* 0x004fc800000006ff */
[----:B------:R-:W1:Y:S02]  /*4ba0*/  SYNCS.PHASECHK.TRANS64.TRYWAIT P0, [UR5], R3 ;  /* 0x00000003ff0075a7 */ /* 0x000e640008001105 */
[----:B-1----:R-:W-:Y:S05]  /*4bb0*/  @!P0 BRA `(.L_x_96) ;  /* 0x0000003c00748947 */ /* 0x002fea0003800000 */
.L_x_203:
        /* <DEDUP_REMOVED lines=9> */
.L_x_205:
[----:B------:R-:W-:-:S04]  /*4c50*/  UIADD3 UR4, UPT, UPT, UR4, 0x1, URZ ;  /* 0x0000000104047890 */ /* 0x000fc8000fffe0ff */
[----:B------:R-:W-:-:S04]  /*4c60*/  UISETP.NE.AND UP0, UPT, UR4, 0x4, UPT ;  /* 0x000000040400788c */ /* 0x000fc8000bf05270 */
[----:B------:R-:W-:Y:S02]  /*4c70*/  USEL UR5, URZ, 0x1, UP0 ;  /* 0x00000001ff057887 */ /* 0x000fe40008000000 */
[----:B------:R-:W-:-:S04]  /*4c80*/  USEL UR4, UR4, URZ, UP0 ;  /* 0x000000ff04047287 */ /* 0x000fc80008000000 */
[----:B------:R-:W-:Y:S01]  /*4c90*/  ULEA UR4, UR4, UR18, 0x3 ;  /* 0x0000001204047291 */ /* 0x000fe2000f8e18ff */
[----:B-1----:R-:W-:-:S04]  /*4ca0*/  LOP3.LUT R3, R2, UR5, RZ, 0x3c, !PT ;  /* 0x0000000502037c12 */ /* 0x002fc8000f8e3cff */
[----:B------:R-:W-:-:S04]  /*4cb0*/  SHF.L.U32 R3, R3, 0x1f, RZ ;  /* 0x0000001f03037819 */ /* 0x000fc800000006ff */
[----:B------:R-:W1:Y:S02]  /*4cc0*/  SYNCS.PHASECHK.TRANS64.TRYWAIT P0, [UR4], R3 ;  /* 0x00000003ff0075a7 */ /* 0x000e640008001104 */
[----:B-1----:R-:W-:Y:S05]  /*4cd0*/  @!P0 BRA `(.L_x_98) ;  /* 0x0000003c005c8947 */ /* 0x002fea0003800000 */
.L_x_207:
[----:B------:R-:W-:Y:S01]  /*4ce0*/  NOP ;  /* 0x0000000000007918 */ /* 0x000fe20000000000 */
[----:B-1----:R-:W1:Y:S01]  /*4cf0*/  LDS R0, [UR8+0x14] ;  /* 0x00001408ff007984 */ /* 0x002e620008000800 */
[----:B------:R-:W-:Y:S01]  /*4d00*/  ULOP3.LUT UR4, UR30, 0xffff, URZ, 0xc0, !UPT ;  /* 0x0000ffff1e047892 */ /* 0x000fe2000f8ec0ff */
[----:B------:R-:W-:Y:S01]  /*4d10*/  UMOV UR5, 0xffff ;  /* 0x0000ffff00057882 */ /* 0x000fe20000000000 */
[----:B------:R-:W-:Y:S02]  /*4d20*/  UMOV UR6, 0x1 ;  /* 0x0000000100067882 */ /* 0x000fe40000000000 */
[----:B------:R-:W-:-:S04]  /*4d30*/  USHF.R.U32.HI UR4, URZ, 0x5, UR4 ;  /* 0x00000005ff047899 */ /* 0x000fc80008011604 */
[----:B------:R-:W-:Y:S02]  /*4d40*/  USHF.L.U32 UR5, UR5, UR4, URZ ;  /* 0x0000000405057299 */ /* 0x000fe400080006ff */
[----:B------:R-:W-:-:S04]  /*4d50*/  USHF.L.U32 UR4, UR6, UR4, URZ ;  /* 0x0000000406047299 */ /* 0x000fc800080006ff */
[----:B-1----:R-:W-:-:S04]  /*4d60*/  LOP3.LUT R0, R0, UR5, RZ, 0xc0, !PT ;  /* 0x0000000500007c12 */ /* 0x002fc8000f8ec0ff */
[----:B------:R-:W-:-:S13]  /*4d70*/  ISETP.NE.AND P0, PT, R0, UR5, PT ;  /* 0x0000000500007c0c */ /* 0x000fda000bf05270 */
[----:B------:R-:W-:Y:S05]  /*4d80*/  @P0 BRA `(.L_x_99) ;  /* 0x0000000000580947 */ /* 0x000fea0003800000 */
[----:B------:R-:W1:Y:S02]  /*4d90*/  LDS R0, [UR8+0x18] ;  /* 0x00001808ff007984 */ /* 0x000e640008000800 */
[----:B-1----:R-:W-:-:S04]  /*4da0*/  LOP3.LUT R0, R0, UR4, RZ, 0xc0, !PT ;  /* 0x0000000400007c12 */ /* 0x002fc8000f8ec0ff */
[----:B------:R-:W-:-:S13]  /*4db0*/  ISETP.NE.AND P0, PT, R0, UR4, PT ;  /* 0x0000000400007c0c */ /* 0x000fda000bf05270 */
[----:B------:R-:W-:Y:S05]  /*4dc0*/  @P0 BRA `(.L_x_100) ;  /* 0x00000000003c0947 */ /* 0x000fea0003800000 */
[----:B------:R-:W1:Y:S01]  /*4dd0*/  S2R R2, SR_LANEID ;  /* 0x0000000000027919 */ /* 0x000e620000000000 */
[----:B------:R-:W-:Y:S01]  /*4de0*/  ULOP3.LUT UR5, URZ, UR5, URZ, 0x33, !UPT ;  /* 0x00000005ff057292 */ /* 0x000fe2000f8e33ff */
[----:B------:R-:W-:Y:S01]  /*4df0*/  LOP3.LUT R4, RZ, UR4, RZ, 0x33, !PT ;  /* 0x00000004ff047c12 */ /* 0x000fe2000f8e33ff */
[----:B------:R-:W-:Y:S02]  /*4e00*/  VOTEU.ANY UR4, UPT, PT ;  /* 0x0000000000047886 */ /* 0x000fe400038e0100 */
[----:B------:R-:W-:Y:S01]  /*4e10*/  UFLO.U32 UR4, UR4 ;  /* 0x00000004000472bd */ /* 0x000fe200080e0000 */
[----:B------:R-:W2:Y:S01]  /*4e20*/  REDUX UR6, R4 ;  /* 0x00000000040673c4 */ /* 0x000ea20000000000 */
[----:B------:R-:W-:-:S06]  /*4e30*/  IMAD.U32 R0, RZ, RZ, UR5 ;  /* 0x00000005ff007e24 */ /* 0x000fcc000f8e00ff */
[----:B------:R4:W-:Y:S01]  /*4e40*/  UTCATOMSWS.AND URZ, UR5 ;  /* 0x0000000500ff79e3 */ /* 0x0009e20008000000 */
[----:B------:R-:W3:Y:S01]  /*4e50*/  REDUX UR7, R0 ;  /* 0x00000000000773c4 */ /* 0x000ee20000000000 */
[----:B-1----:R-:W-:Y:S01]  /*4e60*/  ISETP.EQ.U32.AND P0, PT, R2, UR4, PT ;  /* 0x0000000402007c0c */ /* 0x002fe2000bf02070 */
[----:B--2---:R-:W-:Y:S01]  /*4e70*/  IMAD.U32 R2, RZ, RZ, UR6 ;  /* 0x00000006ff027e24 */ /* 0x004fe2000f8e00ff */
[----:B---3--:R-:W-:-:S11]  /*4e80*/  MOV R3, UR7 ;  /* 0x0000000700037c02 */ /* 0x008fd60008000f00 */
[----:B------:R4:W-:Y:S04]  /*4e90*/  @P0 ATOMS.AND RZ, [UR8+0x14], R3 ;  /* 0x00001403ffff098c */ /* 0x0009e8000a800008 */
[----:B------:R4:W-:Y:S01]  /*4ea0*/  @P0 ATOMS.AND RZ, [UR8+0x18], R2 ;  /* 0x00001802ffff098c */ /* 0x0009e2000a800008 */
[----:B------:R-:W-:Y:S05]  /*4eb0*/  BRA `(.L_x_101) ;  /* 0x0000000000147947 */ /* 0x000fea0003800000 */
.L_x_100:
[----:B------:R-:W-:Y:S02]  /*4ec0*/  MOV R2, 0x4ee0 ;  /* 0x00004ee000027802 */ /* 0x000fe40000000f00 */
[----:B---3-5:R-:W-:Y:S05]  /*4ed0*/  CALL.REL.NOINC `($__internal_0_$__cuda_sm10x_tcgen05_guardrail_trap_col_being_dealloced_not_returned_by_alloc) ;  /* 0x0000003c007c7944 */ /* 0x028fea0003c00000 */
[----:B------:R-:W-:Y:S05]  /*4ee0*/  BRA `(.L_x_101) ;  /* 0x0000000000087947 */ /* 0x000fea0003800000 */
.L_x_99:
[----:B------:R-:W-:Y:S02]  /*4ef0*/  MOV R2, 0x4f10 ;  /* 0x00004f1000027802 */ /* 0x000fe40000000f00 */
[----:B---3-5:R-:W-:Y:S05]  /*4f00*/  CALL.REL.NOINC `($__internal_2_$__cuda_sm10x_tcgen05_guardrail_trap_unallocated_columns_being_dealloced) ;  /* 0x0000003c00887944 */ /* 0x028fea0003c00000 */
.L_x_101:
[----:B------:R-:W-:Y:S01]  /*4f10*/  NOP ;  /* 0x0000000000007918 */ /* 0x000fe20000000000 */
[----:B----4-:R-:W-:Y:S05]  /*4f20*/  EXIT ;  /* 0x000000000000794d */ /* 0x010fea0003800000 */
.L_x_83:
[----:B------:R-:W-:-:S09]  /*4f30*/  UISETP.NE.OR UP0, UPT, UR20, 0x3, !UP3 ;  /* 0x000000031400788c */ /* 0x000fd2000df05670 */
[----:B------:R-:W-:Y:S05]  /*4f40*/  BRA.U UP0, `(.L_x_102) ;  /* 0x0000000d006c7547 */ /* 0x000fea000b800000 */
[----:B------:R-:W2:Y:S01]  /*4f50*/  LDCU.64 UR4, c[0x0][0x888] ;  /* 0x00011100ff0477ac */ /* 0x000ea20008000a00 */
[----:B------:R-:W3:Y:S01]  /*4f60*/  LDC.64 R12, c[0x0][0x348] ;  /* 0x0000d200ff0c7b82 */ /* 0x000ee20000000a00 */
[----:B------:R-:W-:Y:S02]  /*4f70*/  HFMA2 R9, -RZ, RZ, 0, 0 ;  /* 0x00000000ff097431 */ /* 0x000fe400000001ff */
[----:B------:R-:W-:Y:S01]  /*4f80*/  IMAD.MOV.U32 R11, RZ, RZ, 0x1 ;  /* 0x00000001ff0b7424 */ /* 0x000fe200078e00ff */
[----:B------:R-:W4:Y:S01]  /*4f90*/  LDCU UR38, c[0x0][0x370] ;  /* 0x00006e00ff2677ac */ /* 0x000f220008000800 */
[----:B------:R-:W-:Y:S01]  /*4fa0*/  IMAD.MOV.U32 R10, RZ, RZ, RZ ;  /* 0x000000ffff0a7224 */ /* 0x000fe200078e00ff */
[----:B------:R-:W-:Y:S01]  /*4fb0*/  MOV R8, 0xc00 ;  /* 0x00000c0000087802 */ /* 0x000fe20000000f00 */
[----:B------:R-:W4:Y:S01]  /*4fc0*/  LDCU.128 UR32, c[0x0][0xb10] ;  /* 0x00016200ff2077ac */ /* 0x000f220008000c00 */
[----:B------:R-:W1:Y:S01]  /*4fd0*/  LDCU UR37, c[0x0][0x374] ;  /* 0x00006e80ff2577ac */ /* 0x000e620008000800 */
[----:B------:R-:W1:Y:S01]  /*4fe0*/  LDCU.64 UR30, c[0x0][0x890] ;  /* 0x00011200ff1e77ac */ /* 0x000e620008000a00 */
[----:B--2---:R-:W-:Y:S01]  /*4ff0*/  UISETP.NE.U32.AND UP0, UPT, UR4, URZ, UPT ;  /* 0x000000ff0400728c */ /* 0x004fe2000bf05070 */
[----:B------:R-:W2:Y:S01]  /*5000*/  LDCU UR15, c[0x0][0xb0c] ;  /* 0x00016180ff0f77ac */ /* 0x000ea20008000800 */
[----:B------:R-:W3:Y:S01]  /*5010*/  LDCU UR43, c[0x0][0xb20] ;  /* 0x00016400ff2b77ac */ /* 0x000ee20008000800 */
[----:B------:R-:W3:Y:S01]  /*5020*/  LDCU UR4, c[0x0][0xb30] ;  /* 0x00016600ff0477ac */ /* 0x000ee20008000800 */
[----:B------:R-:W-:Y:S01]  /*5030*/  UMOV UR21, 0x400 ;  /* 0x0000040000157882 */ /* 0x000fe20000000000 */
[----:B----4-:R-:W-:-:S02]  /*5040*/  UIMAD.WIDE.U32 UR6, UR38, UR32, URZ ;  /* 0x00000020260672a5 */ /* 0x010fc4000f8e00ff */
[----:B-1----:R-:W-:Y:S02]  /*5050*/  UIMAD.WIDE.U32 UR8, UR37, UR35, URZ ;  /* 0x00000023250872a5 */ /* 0x002fe4000f8e00ff */
[----:B------:R-:W-:Y:S02]  /*5060*/  ULEA UR21, UR51, UR21, 0x18 ;  /* 0x0000001533157291 */ /* 0x000fe4000f8ec0ff */
[----:B------:R-:W-:Y:S02]  /*5070*/  UISETP.NE.AND.EX UP5, UPT, UR5, URZ, UPT, UP0 ;  /* 0x000000ff0500728c */ /* 0x000fe4000bfa5300 */
[----:B------:R-:W-:Y:S02]  /*5080*/  UISETP.NE.U32.AND UP6, UPT, UR30, URZ, UPT ;  /* 0x000000ff1e00728c */ /* 0x000fe4000bfc5070 */
[----:B------:R-:W-:Y:S02]  /*5090*/  UIADD3 UR5, UPT, UPT, UR21, 0x1f0, URZ ;  /* 0x000001f015057890 */ /* 0x000fe4000fffe0ff */
[----:B------:R-:W-:Y:S01]  /*50a0*/  UISETP.NE.AND UP0, UPT, UR41, 0x1, UPT ;  /* 0x000000012900788c */ /* 0x000fe2000bf05270 */
[----:B------:R-:W-:Y:S01]  /*50b0*/  UMOV UR40, UR7 ;  /* 0x0000000700287c82 */ /* 0x000fe20008000000 */
[----:B------:R-:W-:Y:S01]  /*50c0*/  UMOV UR39, UR9 ;  /* 0x0000000900277c82 */ /* 0x000fe20008000000 */
[----:B------:R-:W-:-:S02]  /*50d0*/  USEL UR42, URZ, 0x1, UP4 ;  /* 0x00000001ff2a7887 */ /* 0x000fc4000a000000 */
[----:B--2---:R-:W-:Y:S02]  /*50e0*/  UISETP.NE.AND UP0, UPT, UR15, 0x1, UPT ;  /* 0x000000010f00788c */ /* 0x004fe4000bf05270 */
[----:B------:R-:W-:Y:S02]  /*50f0*/  UPLOP3.LUT UP4, UPT, UPT, UPT, UPT, 0x40, 0x4 ;  /* 0x000000000004789c */ /* 0x000fe40003f8e870 */
[----:B------:R-:W-:Y:S01]  /*5100*/  UISETP.GE.AND UP2, UPT, UR41, 0x1, UPT ;  /* 0x000000012900788c */ /* 0x000fe2000bf46270 */
[----:B------:R-:W1:Y:S01]  /*5110*/  LDCU.64 UR22, c[0x0][0xb28] ;  /* 0x00016500ff1677ac */ /* 0x000e620008000a00 */
[----:B------:R-:W-:Y:S02]  /*5120*/  UISETP.NE.AND.EX UP6, UPT, UR31, URZ, UPT, UP6 ;  /* 0x000000ff1f00728c */ /* 0x000fe4000bfc5360 */
[----:B------:R-:W-:Y:S02]  /*5130*/  UPRMT UR51, UR51, 0x654, UR5 ;  /* 0x0000065433337896 */ /* 0x000fe40008000005 */
[----:B------:R-:W-:-:S02]  /*5140*/  USHF.R.U32.HI UR40, URZ, UR33, UR40 ;  /* 0x00000021ff287299 */ /* 0x000fc40008011628 */
[----:B---3--:R-:W-:Y:S02]  /*5150*/  USHF.R.U32.HI UR39, URZ, UR43, UR39 ;  /* 0x0000002bff277299 */ /* 0x008fe40008011627 */
[----:B------:R-:W-:Y:S02]  /*5160*/  UISETP.NE.AND UP0, UPT, UR34, 0x1, UPT ;  /* 0x000000012200788c */ /* 0x000fe4000bf05270 */
[----:B------:R-:W-:-:S11]  /*5170*/  UISETP.NE.AND UP3, UPT, UR4, 0x1, UPT ;  /* 0x000000010400788c */ /* 0x000fd6000bf65270 */
.L_x_110:
[C---:B------:R-:W-:Y:S02]  /*5180*/  LEA R3, R10.reuse, UR21, 0x3 ;  /* 0x000000150a037c11 */ /* 0x040fe4000f8e18ff */
[----:B------:R-:W-:Y:S02]  /*5190*/  SHF.L.U32 R0, R9, 0x1f, RZ ;  /* 0x0000001f09007819 */ /* 0x000fe400000006ff */
[----:B------:R-:W-:Y:S02]  /*51a0*/  LEA R5, R10, UR21, 0x4 ;  /* 0x000000150a057c11 */ /* 0x000fe4000f8e20ff */
[----:B--2---:R-:W2:Y:S02]  /*51b0*/  SYNCS.PHASECHK.TRANS64.TRYWAIT P0, [R3+URZ+0x210], R0 ;  /* 0x00021000030075a7 */ /* 0x004ea400080011ff */
[----:B--2---:R-:W-:Y:S05]  /*51c0*/  @!P0 BRA `(.L_x_103) ;  /* 0x0000003800388947 */ /* 0x004fea0003800000 */
.L_x_208:
[----:B------:R-:W3:Y:S01]  /*51d0*/  LDS.128 R4, [R5+0x2a0] ;  /* 0x0002a00005047984 */ /* 0x000ee20000000c00 */
[----:B------:R-:W-:Y:S01]  /*51e0*/  UISETP.GE.AND UP0, UPT, UR41, 0x1, UPT ;  /* 0x000000012900788c */ /* 0x000fe2000bf06270 */
[----:B------:R-:W-:Y:S01]  /*51f0*/  @!PT LDS RZ, [RZ] ;  /* 0x00000000fffff984 */ /* 0x000fe20000000800 */
[----:B------:R-:W-:Y:S01]  /*5200*/  @!PT LDS RZ, [RZ] ;  /* 0x00000000fffff984 */ /* 0x000fe20000000800 */
[----:B------:R-:W-:Y:S01]  /*5210*/  @!PT LDS RZ, [RZ] ;  /* 0x00000000fffff984 */ /* 0x000fe20000000800 */
[----:B------:R-:W-:Y:S01]  /*5220*/  @!PT LDS RZ, [RZ] ;  /* 0x00000000fffff984 */ /* 0x000fe20000000800 */
[----:B------:R4:W-:Y:S06]  /*5230*/  MEMBAR.ALL.CTA ;  /* 0x0000000000007992 */ /* 0x0009ec0000008000 */
[----:B----4-:R-:W4:Y:S01]  /*5240*/  FENCE.VIEW.ASYNC.S ;  /* 0x00000000000073c6 */ /* 0x010f220000000000 */
[----:B---3--:R-:W-:Y:S11]  /*5250*/  LOP3.LUT P0, RZ, R6, 0x1, RZ, 0xc0, !PT ;  /* 0x0000000106ff7812 */ /* 0x008ff6000780c0ff */
[----:B------:R-:W-:Y:S02]  /*5260*/  @!UPT UIADD3 URZ, UPT, UPT, URZ, URZ, URZ ;  /* 0x000000fffffff290 */ /* 0x000fe4000fffe0ff */
[----:B----4-:R-:W-:Y:S01]  /*5270*/  VOTEU.ANY UP2, P0 ;  /* 0x0000000000ff7886 */ /* 0x010fe20000040100 */
[----:B------:R-:W-:Y:S11]  /*5280*/  PLOP3.LUT P0, PT, PT, PT, UP2, 0x80, 0x8 ;  /* 0x000000000008781c */ /* 0x000ff60003f0f028 */
[----:B------:R-:W-:Y:S02]  /*5290*/  @!UPT UIADD3 URZ, UPT, UPT, URZ, URZ, URZ ;  /* 0x000000fffffff290 */ /* 0x000fe4000fffe0ff */
[----:B--2---:R-:W-:Y:S02]  /*52a0*/  @P0 SHF.R.U32.HI R0, RZ, 0x10, R5 ;  /* 0x00000010ff000819 */ /* 0x004fe40000011605 */
[----:B------:R-:W-:Y:S02]  /*52b0*/  @P0 MOV R2, R4 ;  /* 0x0000000400020202 */ /* 0x000fe40000000f00 */
[----:B------:R-:W-:Y:S01]  /*52c0*/  @P0 R2UR UR4, R0 ;  /* 0x00000000000402ca */ /* 0x000fe200000e0000 */
[----:B------:R-:W-:Y:S01]  /*52d0*/  VIADD R0, R3, 0x220 ;  /* 0x0000022003007836 */ /* 0x000fe20000000000 */
[----:B------:R-:W-:Y:S02]  /*52e0*/  @P0 LOP3.LUT R4, R5, 0xffff, RZ, 0xc0, !PT ;  /* 0x0000ffff05040812 */ /* 0x000fe400078ec0ff */
[----:B------:R-:W-:Y:S02]  /*52f0*/  @P0 R2UR UR6, R2 ;  /* 0x00000000020602ca */ /* 0x000fe400000e0000 */
[----:B------:R-:W-:Y:S02]  /*5300*/  PRMT R0, RZ, 0x654, R0 ;  /* 0x00000654ff007816 */ /* 0x000fe40000000000 */
[----:B------:R-:W-:Y:S02]  /*5310*/  @P0 R2UR UR5, R4 ;  /* 0x00000000040502ca */ /* 0x000fe400000e0000 */
[----:B------:R2:W-:Y:S03]  /*5320*/  SYNCS.ARRIVE.TRANS64.RED.A1T0 RZ, [R0+URZ], RZ ;  /* 0x000000ff00ff79a7 */ /* 0x0005e600081004ff */
[----:B------:R-:W-:Y:S04]  /*5330*/  @UP2 UMOV UR29, UR4 ;  /* 0x00000004001d2c82 */ /* 0x000fe80008000000 */
[----:B------:R-:W-:Y:S04]  /*5340*/  @UP2 UMOV UR14, UR6 ;  /* 0x00000006000e2c82 */ /* 0x000fe80008000000 */
[----:B------:R-:W-:Y:S01]  /*5350*/  @UP2 UMOV UR13, UR5 ;  /* 0x00000005000d2c82 */ /* 0x000fe20008000000 */
[----:B------:R-:W-:Y:S05]  /*5360*/  BRA.U !UP0, `(.L_x_104) ;  /* 0x0000000108c07547 */ /* 0x000fea000b800000 */
[----:B------:R-:W-:Y:S02]  /*5370*/  UIMAD.WIDE.U32 UR8, UR13, UR35, URZ ;  /* 0x000000230d0872a5 */ /* 0x000fe4000f8e00ff */
[----:B------:R-:W-:Y:S02]  /*5380*/  UP2UR UR12, UPR, URZ, 0x4 ;  /* 0x00000004ff0c7883 */ /* 0x000fe40008000000 */
[----:B------:R-:W-:Y:S02]  /*5390*/  UISETP.NE.AND UP2, UPT, UR34, 0x1, UPT ;  /* 0x000000012200788c */ /* 0x000fe4000bf45270 */
[----:B------:R-:W-:Y:S02]  /*53a0*/  UIMAD.WIDE.U32 UR10, UR14, UR32, URZ ;  /* 0x000000200e0a72a5 */ /* 0x000fe4000f8e00ff */
[----:B------:R-:W-:Y:S02]  /*53b0*/  USEL UR4, UR37, UR39, !UP2 ;  /* 0x0000002725047287 */ /* 0x000fe4000d000000 */
[----:B------:R-:W-:Y:S02]  /*53c0*/  UISETP.NE.AND UP0, UPT, UR15, 0x1, UPT ;  /* 0x000000010f00788c */ /* 0x000fe4000bf05270 */
[----:B------:R-:W-:Y:S02]  /*53d0*/  UP2UR UR20, UPR, URZ, 0x2 ;  /* 0x00000002ff147883 */ /* 0x000fe40008000000 */
[----:B------:R-:W-:Y:S02]  /*53e0*/  UISETP.NE.AND UP1, UPT, UR41, 0x1, UPT ;  /* 0x000000012900788c */ /* 0x000fe4000bf25270 */
[----:B-1----:R-:W-:Y:S02]  /*53f0*/  UIMAD.WIDE.U32 UR16, UR4, UR22, URZ ;  /* 0x00000016041072a5 */ /* 0x002fe4000f8e00ff */
[----:B------:R-:W-:Y:S01]  /*5400*/  USEL UR7, UR38, UR40, !UP0 ;  /* 0x0000002826077287 */ /* 0x000fe2000c000000 */
[----:B------:R-:W-:Y:S02]  /*5410*/  UMOV UR5, UR9 ;  /* 0x0000000900057c82 */ /* 0x000fe40008000000 */
[----:B------:R-:W-:Y:S02]  /*5420*/  USHF.R.U32.HI UR6, URZ, UR43, UR5 ;  /* 0x0000002bff067299 */ /* 0x000fe40008011605 */
[----:B------:R-:W-:Y:S02]  /*5430*/  UIMAD.WIDE.U32 UR18, UR7, UR22, URZ ;  /* 0x00000016071272a5 */ /* 0x000fe4000f8e00ff */
[----:B------:R-:W-:Y:S02]  /*5440*/  USEL UR6, UR13, UR6, !UP2 ;  /* 0x000000060d067287 */ /* 0x000fe4000d000000 */
[----:B------:R-:W-:Y:S01]  /*5450*/  UISETP.NE.AND UP2, UPT, UR12, URZ, UPT ;  /* 0x000000ff0c00728c */ /* 0x000fe2000bf45270 */
[----:B------:R-:W-:Y:S01]  /*5460*/  UMOV UR5, UR11 ;  /* 0x0000000b00057c82 */ /* 0x000fe20008000000 */
[----:B------:R-:W-:Y:S02]  /*5470*/  UIMAD.WIDE.U32 UR10, UR6, UR22, URZ ;  /* 0x00000016060a72a5 */ /* 0x000fe4000f8e00ff */
[----:B------:R-:W-:Y:S03]  /*5480*/  USHF.R.U32.HI UR8, URZ, UR33, UR5 ;  /* 0x00000021ff087299 */ /* 0x000fe60008011605 */
[----:B------:R-:W-:Y:S02]  /*5490*/  UMOV UR5, UR17 ;  /* 0x0000001100057c82 */ /* 0x000fe40008000000 */
[----:B------:R-:W-:Y:S03]  /*54a0*/  @UP1 USHF.R.U32.HI UR4, URZ, UR23, UR5 ;  /* 0x00000017ff041299 */ /* 0x000fe60008011605 */
[----:B------:R-:W-:Y:S01]  /*54b0*/  UMOV UR5, UR19 ;  /* 0x0000001300057c82 */ /* 0x000fe20008000000 */
[----:B------:R-:W-:Y:S02]  /*54c0*/  UIMAD UR4, UR41, UR4, URZ ;  /* 0x00000004290472a4 */ /* 0x000fe4000f8e02ff */
[----:B------:R-:W-:Y:S02]  /*54d0*/  @UP1 USHF.R.U32.HI UR7, URZ, UR23, UR5 ;  /* 0x00000017ff071299 */ /* 0x000fe40008011605 */
[----:B------:R-:W-:Y:S02]  /*54e0*/  USEL UR5, UR14, UR8, !UP0 ;  /* 0x000000080e057287 */ /* 0x000fe4000c000000 */
[----:B------:R-:W-:Y:S02]  /*54f0*/  UIMAD UR8, UR41, UR7, URZ ;  /* 0x00000007290872a4 */ /* 0x000fe4000f8e02ff */
[----:B------:R-:W-:Y:S03]  /*5500*/  UISETP.GE.AND UP0, UPT, UR6, UR4, UPT ;  /* 0x000000040600728c */ /* 0x000fe6000bf06270 */
[----:B------:R-:W-:Y:S01]  /*5510*/  UMOV UR4, UR11 ;  /* 0x0000000b00047c82 */ /* 0x000fe20008000000 */
[----:B------:R-:W-:Y:S02]  /*5520*/  UISETP.GE.OR UP0, UPT, UR5, UR8, UP0 ;  /* 0x000000080500728c */ /* 0x000fe40008706670 */
[----:B------:R-:W-:Y:S02]  /*5530*/  USHF.R.U32.HI UR4, URZ, UR23, UR4 ;  /* 0x00000017ff047299 */ /* 0x000fe40008011604 */
[----:B------:R-:W-:Y:S02]  /*5540*/  UIMAD.WIDE.U32 UR8, UR5, UR22, URZ ;  /* 0x00000016050872a5 */ /* 0x000fe4000f8e00ff */
[----:B------:R-:W-:Y:S04]  /*5550*/  USEL UR10, UR6, UR4, !UP1 ;  /* 0x00000004060a7287 */ /* 0x000fe8000c800000 */
[----:B------:R-:W-:Y:S01]  /*5560*/  UIADD3 UR11, UPT, UPT, -UR10, URZ, URZ ;  /* 0x000000ff0a0b7290 */ /* 0x000fe2000fffe1ff */
[----:B------:R-:W-:Y:S02]  /*5570*/  @!UP0 UMOV UR4, UR9 ;  /* 0x0000000900048c82 */ /* 0x000fe40008000000 */
[----:B------:R-:W-:Y:S02]  /*5580*/  @!UP0 USHF.R.U32.HI UR4, URZ, UR23, UR4 ;  /* 0x00000017ff048299 */ /* 0x000fe40008011604 */
[----:B------:R-:W-:Y:S02]  /*5590*/  UIMAD UR8, UR41, UR11, UR6 ;  /* 0x0000000b290872a4 */ /* 0x000fe4000f8e0206 */
[----:B------:R-:W-:Y:S02]  /*55a0*/  @!UP0 USEL UR4, UR5, UR4, !UP1 ;  /* 0x0000000405048287 */ /* 0x000fe4000c800000 */
[----:B------:R-:W-:Y:S02]  /*55b0*/  UISETP.NE.AND UP1, UPT, UR20, URZ, UPT ;  /* 0x000000ff1400728c */ /* 0x000fe4000bf25270 */
[----:B------:R-:W-:Y:S02]  /*55c0*/  @!UP0 UIMAD UR8, UR7, UR8, UR4 ;  /* 0x00000008070882a4 */ /* 0x000fe4000f8e0204 */
[----:B------:R-:W-:Y:S02]  /*55d0*/  @!UP0 UIADD3 UR9, UPT, UPT, UR10, -UR4, URZ ;  /* 0x800000040a098290 */ /* 0x000fe4000fffe0ff */
[----:B------:R-:W-:Y:S02]  /*55e0*/  UIADD3 UR4, UPT, UPT, -UR5, URZ, URZ ;  /* 0x000000ff05047290 */ /* 0x000fe4000fffe1ff */
[----:B------:R-:W-:Y:S02]  /*55f0*/  UIADD3 UR7, UPT, UPT, -UR6, URZ, URZ ;  /* 0x000000ff06077290 */ /* 0x000fe4000fffe1ff */
[----:B------:R-:W-:Y:S02]  /*5600*/  @!UP0 UIMAD UR6, UR9, UR41, UR5 ;  /* 0x00000029090682a4 */ /* 0x000fe4000f8e0205 */
[----:B------:R-:W-:Y:S02]  /*5610*/  UIMAD UR14, UR15, UR4, UR14 ;  /* 0x000000040f0e72a4 */ /* 0x000fe4000f8e020e */
[----:B------:R-:W-:Y:S01]  /*5620*/  UIMAD UR4, UR34, UR7, UR13 ;  /* 0x00000007220472a4 */ /* 0x000fe2000f8e020d */
[----:B------:R-:W-:Y:S02]  /*5630*/  @!UP0 UMOV UR5, UR8 ;  /* 0x0000000800058c82 */ /* 0x000fe40008000000 */
[----:B------:R-:W-:Y:S02]  /*5640*/  UIMAD UR14, UR5, UR15, UR14 ;  /* 0x0000000f050e72a4 */ /* 0x000fe4000f8e020e */
[----:B------:R-:W-:Y:S11]  /*5650*/  UIMAD UR13, UR6, UR34, UR4 ;  /* 0x00000022060d72a4 */ /* 0x000ff6000f8e0204 */
[----:B------:R-:W-:Y:S01]  /*5660*/  @!UPT UIADD3 URZ, UPT, UPT, URZ, URZ, URZ ;  /* 0x000000fffffff290 */ /* 0x000fe2000fffe0ff */
.L_x_104:
[----:B------:R-:W3:Y:S01]  /*5670*/  @!UP3 LDCU.128 UR8, c[0x0][0xb10] ;  /* 0x00016200ff08b7ac */ /* 0x000ee20008000c00 */
[----:B------:R-:W-:Y:S02]  /*5680*/  ISETP.NE.U32.AND P0, PT, RZ, UR30, PT ;  /* 0x0000001eff007c0c */ /* 0x000fe4000bf05070 */
[----:B------:R-:W-:Y:S02]  /*5690*/  SHF.L.U32 R2, R11, 0x1f, RZ ;  /* 0x0000001f0b027819 */ /* 0x000fe400000006ff */
[----:B------:R-:W-:Y:S01]  /*56a0*/  ISETP.NE.AND.EX P0, PT, RZ, UR31, PT, P0 ;  /* 0x0000001fff007c0c */ /* 0x000fe2000bf05300 */
[----:B------:R-:W4:Y:S01]  /*56b0*/  @!UP3 LDCU UR5, c[0x0][0xb0c] ;  /* 0x00016180ff05b7ac */ /* 0x000f220008000800 */
[----:B---3--:R-:W-:Y:S07]  /*56c0*/  UIMAD.WIDE.U32 UR6, UR14, UR8, URZ ;  /* 0x000000080e0672a5 */ /* 0x008fee000f8e00ff */
[----:B------:R-:W-:Y:S01]  /*56d0*/  @!UP3 UMOV UR4, UR7 ;  /* 0x000000070004bc82 */ /* 0x000fe20008000000 */
[----:B----4-:R-:W-:Y:S02]  /*56e0*/  @!UP3 UISETP.NE.AND UP0, UPT, UR5, 0x1, UPT ;  /* 0x000000010500b88c */ /* 0x010fe4000bf05270 */
[----:B------:R-:W-:Y:S02]  /*56f0*/  @!UP3 USHF.R.U32.HI UR4, URZ, UR9, UR4 ;  /* 0x00000009ff04b299 */ /* 0x000fe40008011604 */
[----:B------:R-:W-:Y:S02]  /*5700*/  UIMAD.WIDE.U32 UR6, UR13, UR11, URZ ;  /* 0x0000000b0d0672a5 */ /* 0x000fe4000f8e00ff */
[----:B------:R-:W-:Y:S02]  /*5710*/  @!UP3 USEL UR8, UR14, UR4, !UP0 ;  /* 0x000000040e08b287 */ /* 0x000fe4000c000000 */
[----:B------:R-:W-:Y:S03]  /*5720*/  @!UP3 UISETP.NE.AND UP0, UPT, UR10, 0x1, UPT ;  /* 0x000000010a00b88c */ /* 0x000fe6000bf05270 */
[----:B------:R-:W-:Y:S02]  /*5730*/  @!UP3 UMOV UR6, UR7 ;  /* 0x000000070006bc82 */ /* 0x000fe40008000000 */
[----:B------:R-:W3:Y:S02]  /*5740*/  @!UP3 LDCU UR4, c[0x0][0xb20] ;  /* 0x00016400ff04b7ac */ /* 0x000ee40008000800 */
[----:B---3--:R-:W-:Y:S04]  /*5750*/  @!UP3 USHF.R.U32.HI UR6, URZ, UR4, UR6 ;  /* 0x00000004ff06b299 */ /* 0x008fe80008011606 */
[----:B------:R-:W-:Y:S04]  /*5760*/  @!UP3 USEL UR6, UR13, UR6, !UP0 ;  /* 0x000000060d06b287 */ /* 0x000fe8000c000000 */
[----:B------:R-:W-:Y:S02]  /*5770*/  @!UP3 UIADD3 UR4, UPT, UPT, -UR8, UR6, URZ ;  /* 0x000000060804b290 */ /* 0x000fe4000fffe1ff */
[----:B------:R-:W-:Y:S02]  /*5780*/  @!UP3 UIADD3 UR6, UPT, UPT, UR8, -UR6, URZ ;  /* 0x800000060806b290 */ /* 0x000fe4000fffe0ff */
[----:B------:R-:W-:Y:S02]  /*5790*/  @!UP3 UIMAD UR14, UR4, UR5, UR14 ;  /* 0x00000005040eb2a4 */ /* 0x000fe4000f8e020e */
[----:B------:R-:W-:Y:S01]  /*57a0*/  @!UP3 UIMAD UR13, UR6, UR10, UR13 ;  /* 0x0000000a060db2a4 */ /* 0x000fe2000f8e020d */
[----:B------:R-:W-:Y:S11]  /*57b0*/  BRA.U UP4, `(.L_x_105) ;  /* 0x0000000104107547 */ /* 0x000ff6000b800000 */
[----:B--2---:R-:W-:Y:S04]  /*57c0*/  MOV R0, UR42 ;  /* 0x0000002a00007c02 */ /* 0x004fe80008000f00 */
[----:B------:R-:W-:Y:S04]  /*57d0*/  SHF.L.U32 R3, R0, 0x1f, RZ ;  /* 0x0000001f00037819 */ /* 0x000fe800000006ff */
[----:B------:R-:W2:Y:S02]  /*57e0*/  SYNCS.PHASECHK.TRANS64.TRYWAIT P1, [UR21+0x208], R3 ;  /* 0x00020803ff0075a7 */ /* 0x000ea40008021115 */
[----:B--2---:R-:W-:Y:S05]  /*57f0*/  @!P1 BRA `(.L_x_106) ;  /* 0x0000003000c09947 */ /* 0x004fea0003800000 */
.L_x_105:
[----:B------:R-:W-:Y:S05]  /*5800*/  BRA.U !UP6, `(.L_x_107) ;  /* 0x000000010e387547 */ /* 0x000fea000b800000 */
[----:B------:R-:W-:Y:S01]  /*5810*/  UPLOP3.LUT UP1, UPT, UPT, UPT, UP5, 0x80, 0x8 ;  /* 0x000000000008789c */ /* 0x000fe20003f2f050 */
[----:B------:R-:W-:Y:S01]  /*5820*/  HFMA2 R57, -RZ, RZ, 0, 5.9604644775390625e-08 ;  /* 0x00000001ff397431 */ /* 0x000fe200000001ff */
[----:B------:R-:W2:Y:S04]  /*5830*/  LDCU.64 UR8, c[0x0][0x358] ;  /* 0x00006b00ff0877ac */ /* 0x000ea80008000a00 */
[----:B------:R-:W-:Y:S05]  /*5840*/  PLOP3.LUT P1, PT, PT, PT, UP1, 0x80, 0x8 ;  /* 0x000000000008781c */ /* 0x000fea0003f2f018 */
[----:B------:R-:W3:Y:S01]  /*5850*/  @UP1 LDCU.64 UR4, c[0x0][0x888] ;  /* 0x00011100ff0417ac */ /* 0x000ee20008000a00 */
[----:B------:R-:W-:Y:S04]  /*5860*/  @UP1 UIMAD UR6, UR36, UR30, URZ ;  /* 0x0000001e240612a4 */ /* 0x000fe8000f8e02ff */
[----:B---3--:R-:W-:Y:S06]  /*5870*/  @UP1 UIMAD.WIDE UR4, UR6, 0x4, UR4 ;  /* 0x00000004060418a5 */ /* 0x008fec000f8e0204 */
[----:B------:R-:W-:Y:S02]  /*5880*/  IMAD.U32 R4, RZ, RZ, UR4 ;  /* 0x00000004ff047e24 */ /* 0x000fe4000f8e00ff */
[----:B------:R-:W-:Y:S05]  /*5890*/  IMAD.U32 R5, RZ, RZ, UR5 ;  /* 0x00000005ff057e24 */ /* 0x000fea000f8e00ff */
[----:B--2---:R-:W2:Y:S02]  /*58a0*/  @P1 LDG.E R0, desc[UR8][R4.64] ;  /* 0x0000000804001981 */ /* 0x004ea4000c1e1900 */
[----:B--2---:R-:W-:Y:S01]  /*58b0*/  @P1 R2UR UR45, R0 ;  /* 0x00000000002d12ca */ /* 0x004fe200000e0000 */
[----:B------:R-:W-:Y:S05]  /*58c0*/  IMAD.MOV.U32 R0, RZ, RZ, 0x1 ;  /* 0x00000001ff007424 */ /* 0x000fea00078e00ff */
[----:B------:R-:W-:Y:S08]  /*58d0*/  @!P1 PRMT R57, R0, 0x7610, R57 ;  /* 0x0000761000399816 */ /* 0x000ff00000000039 */
[----:B------:R-:W3:Y:S02]  /*58e0*/  @!UP1 LDCU UR45, c[0x0][0x880] ;  /* 0x00011000ff2d97ac */ /* 0x000ee40008000800 */
.L_x_107:
[----:B---3--:R-:W-:Y:S01]  /*58f0*/  @!P0 ISETP.EQ.AND P2, PT, RZ, UR45, PT ;  /* 0x0000002dff008c0c */ /* 0x008fe2000bf42270 */
[----:B------:R-:W-:Y:S01]  /*5900*/  @!UPT UIADD3 URZ, UPT, UPT, URZ, URZ, URZ ;  /* 0x000000fffffff290 */ /* 0x000fe2000fffe0ff */
[----:B------:R-:W-:Y:S11]  /*5910*/  @!P0 BRA `(.L_x_108) ;  /* 0x0000000000148947 */ /* 0x000ff60003800000 */
[----:B------:R-:W-:Y:S02]  /*5920*/  LOP3.LUT P0, RZ, R57, 0xff, RZ, 0xc0, !PT ;  /* 0x000000ff39ff7812 */ /* 0x000fe4000780c0ff */
[----:B------:R-:W-:Y:S04]  /*5930*/  PLOP3.LUT P2, PT, PT, PT, UP1, 0x80, 0x8 ;  /* 0x000000000008781c */ /* 0x000fe80003f4f018 */
[----:B------:R-:W-:Y:S07]  /*5940*/  PLOP3.LUT P2, PT, P2, PT, PT, 0x8, 0x80 ;  /* 0x000000000080781c */ /* 0x000fee000174e170 */
[----:B------:R-:W-:Y:S11]  /*5950*/  @P0 ISETP.EQ.AND P2, PT, RZ, UR45, PT ;  /* 0x0000002dff000c0c */ /* 0x000ff6000bf42270 */
[----:B------:R-:W-:Y:S02]  /*5960*/  @!UPT UIADD3 URZ, UPT, UPT, URZ, URZ, URZ ;  /* 0x000000fffffff290 */ /* 0x000fe4000fffe0ff */
.L_x_108:
[----:B------:R-:W3:Y:S01]  /*5970*/  SYNCS.PHASECHK.TRANS64.TRYWAIT P0, [UR21+0x1f8], R2 ;  /* 0x0001f802ff0075a7 */ /* 0x000ee20008001115 */
[----:B------:R-:W-:Y:S02]  /*5980*/  ELECT P1, URZ, PT ;  /* 0x0000000000ff782f */ /* 0x000fe40003820000 */
[----:B------:R-:W-:Y:S01]  /*5990*/  IADD3 R10, PT, PT, R10, 0x1, RZ ;  /* 0x000000010a0a7810 */ /* 0x000fe20007ffe0ff */
[----:B---3--:R-:W-:Y:S10]  /*59a0*/  @!P0 BRA `(.L_x_109) ;  /* 0x00000030006c8947 */ /* 0x008ff40003800000 */
.L_x_211:
[----:B------:R-:W-:Y:S01]  /*59b0*/  UPLOP3.LUT UP4, UPT, UPT, UPT, UPT, 0x80, 0x8 ;  /* 0x000000000008789c */ /* 0x000fe20003f8f070 */
[----:B------:R-:W-:Y:S01]  /*59c0*/  PLOP3.LUT P1, PT, P2, P1, PT, 0xf2, 0x2f ;  /* 0x00000000002f781c */ /* 0x000fe20001723e72 */
[----:B------:R-:W-:Y:S01]  /*59d0*/  UMOV UR6, 0x0 ;  /* 0x0000000000067882 */ /* 0x000fe20000000000 */
[----:B------:R-:W-:Y:S01]  /*59e0*/  UMOV UR7, 0x10000000 ;  /* 0x1000000000077882 */ /* 0x000fe20000000000 */
[----:B------:R-:W-:Y:S01]  /*59f0*/  UMOV UR28, UR36 ;  /* 0x00000024001c7c82 */ /* 0x000fe20008000000 */
[----:B------:R-:W-:Y:S01]  /*5a00*/  UMOV UR20, UR36 ;  /* 0x0000002400147c82 */ /* 0x000fe20008000000 */
[----:B------:R-:W-:Y:S01]  /*5a10*/  UMOV UR12, UR36 ;  /* 0x00000024000c7c82 */ /* 0x000fe20008000000 */
[----:B------:R-:W-:Y:S01]  /*5a20*/  R2UR UR44, R59 ;  /* 0x000000003b2c72ca */ /* 0x000fe200000e0000 */
[----:B------:R-:W-:Y:S01]  /*5a30*/  UMOV UR36, UR29 ;  /* 0x0000001d00247c82 */ /* 0x000fe20008000000 */
[----:B------:R-:W-:Y:S05]  /*5a40*/  LOP3.LUT R11, R11, 0x1, RZ, 0x3c, !PT ;  /* 0x000000010b0b7812 */ /* 0x000fea00078e3cff */
[----:B--2---:R-:W-:Y:S01]  /*5a50*/  @!P1 IADD3 R2, P0, PT, R12, 0x580, RZ ;  /* 0x000005800c029810 */ /* 0x004fe20007f1e0ff */
[----:B------:R-:W-:Y:S03]  /*5a60*/  VOTEU.ALL UP0, P1 ;  /* 0x0000000000ff7886 */ /* 0x000fe60000800000 */
[----:B------:R-:W-:Y:S01]  /*5a70*/  @!P1 R2UR UR5, R2 ;  /* 0x00000000020592ca */ /* 0x000fe200000e0000 */
[----:B------:R-:W-:Y:S01]  /*5a80*/  @!P1 IMAD.X R0, RZ, RZ, R13, P0 ;  /* 0x000000ffff009224 */ /* 0x000fe200000e060d */
[----:B------:R-:W-:Y:S01]  /*5a90*/  @!UP0 UIMAD UR26, UR48, 0x30, URZ ;  /* 0x00000030301a88a4 */ /* 0x000fe2000f8e02ff */
[----:B------:R-:W-:Y:S01]  /*5aa0*/  ISETP.NE.AND P0, PT, R10, 0x2, PT ;  /* 0x000000020a00780c */ /* 0x000fe20003f05270 */
[----:B------:R-:W-:Y:S02]  /*5ab0*/  @!UP0 USHF.L.U32 UR27, UR49, 0x6, URZ ;  /* 0x00000006311b8899 */ /* 0x000fe400080006ff */
[----:B------:R-:W-:Y:S01]  /*5ac0*/  @!P1 R2UR UR4, R0 ;  /* 0x00000000000492ca */ /* 0x000fe200000e0000 */
[----:B------:R-:W-:Y:S01]  /*5ad0*/  @!UP0 UIADD3 UR24, UPT, UPT, UR21, 0x300, URZ ;  /* 0x0000030015188890 */ /* 0x000fe2000fffe0ff */
[----:B------:R-:W-:Y:S01]  /*5ae0*/  SEL R0, RZ, 0x1, P0 ;  /* 0x00000001ff007807 */ /* 0x000fe20000000000 */
[----:B------:R-:W-:Y:S01]  /*5af0*/  @!UP0 UIADD3 UR25, UPT, UPT, UR21, 0x1f0, URZ ;  /* 0x000001f015198890 */ /* 0x000fe2000fffe0ff */
[----:B------:R-:W-:Y:S01]  /*5b00*/  SEL R10, R10, RZ, P0 ;  /* 0x000000ff0a0a7207 */ /* 0x000fe20000000000 */
[----:B------:R-:W-:Y:S01]  /*5b10*/  @!UP0 UIADD3 UR16, UPT, UPT, UR21, 0x700, URZ ;  /* 0x0000070015108890 */ /* 0x000fe2000fffe0ff */
[----:B------:R-:W-:Y:S01]  /*5b20*/  LOP3.LUT R9, R9, R0, RZ, 0x3c, !PT ;  /* 0x0000000009097212 */ /* 0x000fe200078e3cff */
[----:B------:R-:W-:Y:S01]  /*5b30*/  IMAD.U32 R2, RZ, RZ, UR5 ;  /* 0x00000005ff027e24 */ /* 0x000fe2000f8e00ff */
[----:B------:R-:W-:Y:S02]  /*5b40*/  @!UP0 UIADD3 UR8, UPT, UPT, UR21, 0xb00, URZ ;  /* 0x00000b0015088890 */ /* 0x000fe4000fffe0ff */
[----:B------:R-:W-:Y:S02]  /*5b50*/  @!UP0 UIADD3 UR18, UPT, UPT, UR26, 0x10, URZ ;  /* 0x000000101a128890 */ /* 0x000fe4000fffe0ff */
[----:B------:R-:W-:Y:S01]  /*5b60*/  @!UP0 UIADD3 UR10, UPT, UPT, UR26, 0x20, URZ ;  /* 0x000000201a0a8890 */ /* 0x000fe2000fffe0ff */
[----:B------:R-:W-:Y:S01]  /*5b70*/  IMAD.U32 R3, RZ, RZ, UR4 ;  /* 0x00000004ff037e24 */ /* 0x000fe2000f8e00ff */
[----:B------:R-:W-:Y:S01]  /*5b80*/  @!P1 R2UR UR4, R2 ;  /* 0x00000000020492ca */ /* 0x000fe200000e0000 */
[----:B------:R-:W-:Y:S01]  /*5b90*/  VOTEU.ALL UP0, P1 ;  /* 0x0000000000ff7886 */ /* 0x000fe20000800000 */
[----:B------:R-:W-:Y:S01]  /*5ba0*/  UMOV UR17, UR25 ;  /* 0x0000001900117c82 */ /* 0x000fe20008000000 */
[----:B------:R-:W-:Y:S01]  /*5bb0*/  UMOV UR19, UR27 ;  /* 0x0000001b00137c82 */ /* 0x000fe20008000000 */
[----:B------:R-:W-:Y:S01]  /*5bc0*/  @!P1 R2UR UR5, R3 ;  /* 0x00000000030592ca */ /* 0x000fe200000e0000 */
[----:B------:R-:W-:Y:S01]  /*5bd0*/  UMOV UR9, UR25 ;  /* 0x0000001900097c82 */ /* 0x000fe20008000000 */
[----:B------:R-:W-:Y:S01]  /*5be0*/  UMOV UR11, UR27 ;  /* 0x0000001b000b7c82 */ /* 0x000fe20008000000 */
[----:B------:R-:W-:Y:S02]  /*5bf0*/  UIADD3 UR48, UPT, UPT, UR13, UR61, URZ ;  /* 0x0000003d0d307290 */ /* 0x000fe4000fffe0ff */
[----:B------:R-:W-:Y:S08]  /*5c00*/  UIADD3 UR49, UPT, UPT, UR14, UR44, URZ ;  /* 0x0000002c0e317290 */ /* 0x000ff0000fffe0ff */
[----:B------:R2:W-:Y:S01]  /*5c10*/  @!UP0 UTMALDG.3D [UR24], [UR4], desc[UR6] ;  /* 0x00000618040085b4 */ /* 0x0005e20008011000 */
[----:B------:R-:W-:Y:S05]  /*5c20*/  VOTEU.ALL UP0, P1 ;  /* 0x0000000000ff7886 */ /* 0x000fea0000800000 */
[----:B------:R2:W-:Y:S01]  /*5c30*/  @!UP0 UTMALDG.3D [UR16], [UR4], desc[UR6] ;  /* 0x00000610040085b4 */ /* 0x0005e20008011000 */
[----:B------:R-:W-:Y:S05]  /*5c40*/  VOTEU.ALL UP0, P1 ;  /* 0x0000000000ff7886 */ /* 0x000fea0000800000 */
[----:B------:R2:W-:Y:S01]  /*5c50*/  @!UP0 UTMALDG.3D [UR8], [UR4], desc[UR6] ;  /* 0x00000608040085b4 */ /* 0x0005e20008011000 */
[----:B------:R2:W-:Y:S01]  /*5c60*/  @!P1 SYNCS.ARRIVE.TRANS64.RED.A0TR RZ, [UR21+0x1f0], R8 ;  /* 0x0001f008ffff99a7 */ /* 0x0005e20008300415 */
[----:B------:R-:W-:Y:S01]  /*5c70*/  SYNCS.ARRIVE.TRANS64.RED.A1T0 RZ, [UR51], RZ ;  /* 0x000000ffffff79a7 */ /* 0x000fe20008100433 */
[----:B------:R-:W-:Y:S05]  /*5c80*/  BRA.U UP2, `(.L_x_110) ;  /* 0xfffffff5023c7547 */ /* 0x000fea000b83ffff */
[----:B------:R-:W-:Y:S07]  /*5c90*/  MOV R0, UR21 ;  /* 0x0000001500007c02 */ /* 0x000fee0008000f00 */
.L_x_111:
[----:B---3--:R-:W-:-:S04]  /*5ca0*/  SHF.L.U32 R3, R11, 0x1f, RZ ;  /* 0x0000001f0b037819 */ /* 0x008fc800000006ff */
[----:B------:R3:W4:Y:S03]  /*5cb0*/  SYNCS.PHASECHK.TRANS64.TRYWAIT P0, [R0+URZ+0x1f8], R3 ;  /* 0x0001f803000075a7 */ /* 0x00072600080011ff */
[----:B----4-:R-:W-:Y:S05]  /*5cc0*/  @!P0 NANOSLEEP.SYNCS 0x989680 ;  /* 0x009896800000895d */ /* 0x010fea0003900000 */
[----:B------:R-:W4:Y:S02]  /*5cd0*/  @!P0 SYNCS.PHASECHK.TRANS64 P0, [R0+URZ+0x1f8], R3 ;  /* 0x0001f803000085a7 */ /* 0x000f2400080010ff */
[----:B-12-4-:R-:W-:Y:S05]  /*5ce0*/  @P0 EXIT ;  /* 0x000000000000094d */ /* 0x016fea0003800000 */
[----:B------:R-:W-:Y:S05]  /*5cf0*/  BRA `(.L_x_111) ;  /* 0xfffffffc00e87947 */ /* 0x000fea000383ffff */
.L_x_102:
[----:B------:R-:W-:-:S06]  /*5d00*/  UISETP.GE.AND UP0, UPT, UR20, 0x4, UPT ;  /* 0x000000041400788c */ /* 0x000fcc000bf06270 */
[----:B------:R-:W-:-:S13]  /*5d10*/  PLOP3.LUT P0, PT, PT, PT, UP0, 0x80, 0x8 ;  /* 0x000000000008781c */ /* 0x000fda0003f0f008 */
[----:B-1----:R-:W-:Y:S05]  /*5d20*/  @!P0 EXIT ;  /* 0x000000000000894d */ /* 0x002fea0003800000 */
[----:B------:R-:W-:Y:S01]  /*5d30*/  BAR.SYNC.DEFER_BLOCKING 0x6, 0xa0 ;  /* 0x0182800000007b1d */ /* 0x000fe20000010000 */
[--C-:B------:R-:W-:Y:S01]  /*5d40*/  SHF.R.U32.HI R56, RZ, 0x4, R65.reuse ;  /* 0x00000004ff387819 */ /* 0x100fe20000011641 */
[C---:B------:R-:W-:Y:S01]  /*5d50*/  IMAD.U32 R2, R65.reuse, 0x10000, RZ ;  /* 0x0001000041027824 */ /* 0x040fe200078e00ff */
[----:B------:R-:W-:Y:S01]  /*5d60*/  CS2R R62, SRZ ;  /* 0x00000000003e7805 */ /* 0x000fe2000001ff00 */
[----:B------:R-:W-:Y:S01]  /*5d70*/  IMAD.SHL.U32 R5, R65, 0x10, RZ ;  /* 0x0000001041057824 */ /* 0x000fe200078e00ff */
[----:B------:R-:W-:Y:S01]  /*5d80*/  LOP3.LUT R56, R56, 0x1, RZ, 0xc0, !PT ;  /* 0x0000000138387812 */ /* 0x000fe200078ec0ff */
[----:B------:R-:W-:Y:S02]  /*5d90*/  UMOV UR46, 0x400 ;  /* 0x00000400002e7882 */ /* 0x000fe40000000000 */
[----:B------:R-:W1:Y:S01]  /*5da0*/  LDC.64 R54, c[0x0][0x8b0] ;  /* 0x00022c00ff367b82 */ /* 0x000e620000000a00 */
[----:B------:R-:W-:Y:S01]  /*5db0*/  ULEA UR46, UR51, UR46, 0x18 ;  /* 0x0000002e332e7291 */ /* 0x000fe2000f8ec0ff */
[----:B------:R-:W-:Y:S01]  /*5dc0*/  LOP3.LUT R5, R5, 0xf0, RZ, 0xc0, !PT ;  /* 0x000000f005057812 */ /* 0x000fe200078ec0ff */
[----:B------:R-:W-:Y:S01]  /*5dd0*/  IMAD.MOV.U32 R64, RZ, RZ, RZ ;  /* 0x000000ffff407224 */ /* 0x000fe200078e00ff */
[----:B------:R-:W-:Y:S01]  /*5de0*/  LOP3.LUT R56, R56, 0x60, R65, 0xf8, !PT ;  /* 0x0000006038387812 */ /* 0x000fe200078ef841 */
[----:B------:R-:W-:Y:S01]  /*5df0*/  IMAD.MOV.U32 R61, RZ, RZ, RZ ;  /* 0x000000ffff3d7224 */ /* 0x000fe200078e00ff */
[----:B------:R-:W-:Y:S01]  /*5e00*/  LOP3.LUT R2, R2, 0x600000, RZ, 0xc0, !PT ;  /* 0x0060000002027812 */ /* 0x000fe200078ec0ff */
[----:B------:R-:W2:Y:S01]  /*5e10*/  LDCU UR59, c[0x0][0x370] ;  /* 0x00006e00ff3b77ac */ /* 0x000ea20008000800 */
[----:B------:R-:W3:Y:S01]  /*5e20*/  LDC.64 R52, c[0x0][0x8a8] ;  /* 0x00022a00ff347b82 */ /* 0x000ee20000000a00 */
[----:B------:R-:W-:Y:S01]  /*5e30*/  IMAD R56, R56, 0x8, R5 ;  /* 0x0000000838387824 */ /* 0x000fe200078e0205 */
[----:B------:R-:W-:Y:S01]  /*5e40*/  LOP3.LUT R65, R65, 0x60, RZ, 0xc0, !PT ;  /* 0x0000006041417812 */ /* 0x000fe200078ec0ff */
[----:B------:R-:W4:Y:S01]  /*5e50*/  LDCU UR44, c[0x0][0xb0c] ;  /* 0x00016180ff2c77ac */ /* 0x000f220008000800 */
[----:B------:R-:W1:Y:S01]  /*5e60*/  LDCU UR40, c[0x0][0xb30] ;  /* 0x00016600ff2877ac */ /* 0x000e620008000800 */
[----:B------:R-:W2:Y:S01]  /*5e70*/  LDS R3, [UR46+0x2c0] ;  /* 0x0002c02eff037984 */ /* 0x000ea20008000800 */
[----:B------:R-:W1:Y:S01]  /*5e80*/  LDCU.64 UR56, c[0x0][0x888] ;  /* 0x00011100ff3877ac */ /* 0x000e620008000a00 */
[----:B------:R-:W1:Y:S01]  /*5e90*/  LDCU.64 UR42, c[0x0][0xb28] ;  /* 0x00016500ff2a77ac */ /* 0x000e620008000a00 */
[----:B------:R-:W1:Y:S01]  /*5ea0*/  LDCU.64 UR62, c[0x0][0x890] ;  /* 0x00011200ff3e77ac */ /* 0x000e620008000a00 */
[----:B------:R-:W1:Y:S01]  /*5eb0*/  LDCU.128 UR52, c[0x0][0xb10] ;  /* 0x00016200ff3477ac */ /* 0x000e620008000c00 */
[----:B------:R-:W1:Y:S01]  /*5ec0*/  LDCU UR58, c[0x0][0x374] ;  /* 0x00006e80ff3a77ac */ /* 0x000e620008000800 */
[----:B------:R-:W-:Y:S01]  /*5ed0*/  UMOV UR39, URZ ;  /* 0x000000ff00277c82 */ /* 0x000fe20008000000 */
[----:B-12-4-:R-:W-:-:S07]  /*5ee0*/  IMAD.IADD R2, R3, 0x1, R2 ;  /* 0x0000000103027824 */ /* 0x016fce00078e0202 */
.L_x_126:
[----:B------:R-:W-:Y:S02]  /*5ef0*/  LEA R8, R61, UR46, 0x3 ;  /* 0x0000002e3d087c11 */ /* 0x000fe4000f8e18ff */
[----:B------:R-:W-:Y:S02]  /*5f00*/  SHF.L.U32 R3, R63, 0x1f, RZ ;  /* 0x0000001f3f037819 */ /* 0x000fe400000006ff */
[----:B------:R-:W-:Y:S02]  /*5f10*/  LEA R5, R61, UR46, 0x4 ;  /* 0x0000002e3d057c11 */ /* 0x000fe4000f8e20ff */
[----:B-1----:R-:W1:Y:S02]  /*5f20*/  SYNCS.PHASECHK.TRANS64.TRYWAIT P0, [R8+URZ+0x210], R3 ;  /* 0x00021003080075a7 */ /* 0x002e6400080011ff */
[----:B-12---:R-:W-:Y:S05]  /*5f30*/  @!P0 BRA `(.L_x_112) ;  /* 0x0000002c00208947 */ /* 0x006fea0003800000 */
.L_x_212:
[----:B------:R-:W2:Y:S01]  /*5f40*/  LDS.128 R4, [R5+0x2a0] ;  /* 0x0002a00005047984 */ /* 0x000ea20000000c00 */
[----:B------:R-:W-:Y:S01]  /*5f50*/  UISETP.GE.AND UP0, UPT, UR41, 0x1, UPT ;  /* 0x000000012900788c */ /* 0x000fe2000bf06270 */
[----:B------:R-:W-:Y:S01]  /*5f60*/  @!PT LDS RZ, [RZ] ;  /* 0x00000000fffff984 */ /* 0x000fe20000000800 */
[----:B------:R-:W-:Y:S01]  /*5f70*/  @!PT LDS RZ, [RZ] ;  /* 0x00000000fffff984 */ /* 0x000fe20000000800 */
[----:B------:R-:W-:Y:S01]  /*5f80*/  @!PT LDS RZ, [RZ] ;  /* 0x00000000fffff984 */ /* 0x000fe20000000800 */
[----:B------:R-:W-:Y:S01]  /*5f90*/  @!PT LDS RZ, [RZ] ;  /* 0x00000000fffff984 */ /* 0x000fe20000000800 */
[----:B------:R4:W-:Y:S06]  /*5fa0*/  MEMBAR.ALL.CTA ;  /* 0x0000000000007992 */ /* 0x0009ec0000008000 */
[----:B----4-:R-:W4:Y:S01]  /*5fb0*/  FENCE.VIEW.ASYNC.S ;  /* 0x00000000000073c6 */ /* 0x010f220000000000 */
[----:B--2---:R-:W-:Y:S11]  /*5fc0*/  LOP3.LUT P0, RZ, R6, 0x1, RZ, 0xc0, !PT ;  /* 0x0000000106ff7812 */ /* 0x004ff6000780c0ff */
[----:B------:R-:W-:Y:S02]  /*5fd0*/  @!UPT UIADD3 URZ, UPT, UPT, URZ, URZ, URZ ;  /* 0x000000fffffff290 */ /* 0x000fe4000fffe0ff */
[----:B----4-:R-:W-:Y:S01]  /*5fe0*/  VOTEU.ANY UP1, P0 ;  /* 0x0000000000ff7886 */ /* 0x010fe20000020100 */
[----:B------:R-:W-:Y:S01]  /*5ff0*/  PLOP3.LUT P0, PT, PT, PT, UP1, 0x80, 0x8 ;  /* 0x000000000008781c */ /* 0x000fe20003f0f018 */
[----:B------:R-:W-:Y:S11]  /*6000*/  UP2UR UR50, UPR, URZ, 0x2 ;  /* 0x00000002ff327883 */ /* 0x000ff60008000000 */
[----:B------:R-:W-:Y:S01]  /*6010*/  @!UPT UIADD3 URZ, UPT, UPT, URZ, URZ, URZ ;  /* 0x000000fffffff290 */ /* 0x000fe2000fffe0ff */
[----:B------:R-:W-:Y:S02]  /*6020*/  @P0 SHF.R.U32.HI R0, RZ, 0x10, R5 ;  /* 0x00000010ff000819 */ /* 0x000fe40000011605 */
[----:B-1----:R-:W-:Y:S02]  /*6030*/  @P0 MOV R3, R4 ;  /* 0x0000000400030202 */ /* 0x002fe40000000f00 */
        /* <DEDUP_REMOVED lines=11> */
[----:B------:R-:W2:Y:S01]  /*60f0*/  LDCU UR12, c[0x0][0xb20] ;  /* 0x00016400ff0c77ac */ /* 0x000ea20008000800 */
[----:B------:R-:W-:Y:S02]  /*6100*/  UIMAD.WIDE.U32 UR4, UR58, UR55, URZ ;  /* 0x000000373a0472a5 */ /* 0x000fe4000f8e00ff */
[----:B------:R-:W-:Y:S02]  /*6110*/  UIMAD.WIDE.U32 UR6, UR59, UR52, URZ ;  /* 0x000000343b0672a5 */ /* 0x000fe4000f8e00ff */
[----:B------:R-:W-:Y:S02]  /*6120*/  UISETP.NE.AND UP0, UPT, UR54, 0x1, UPT ;  /* 0x000000013600788c */ /* 0x000fe4000bf05270 */
[----:B------:R-:W-:Y:S02]  /*6130*/  UIMAD.WIDE.U32 UR8, UR37, UR55, URZ ;  /* 0x00000037250872a5 */ /* 0x000fe4000f8e00ff */
[----:B------:R-:W-:Y:S02]  /*6140*/  UISETP.NE.AND UP1, UPT, UR44, 0x1, UPT ;  /* 0x000000012c00788c */ /* 0x000fe4000bf25270 */
[----:B------:R-:W-:Y:S02]  /*6150*/  UIMAD.WIDE.U32 UR10, UR38, UR52, URZ ;  /* 0x00000034260a72a5 */ /* 0x000fe4000f8e00ff */
[----:B------:R-:W-:Y:S01]  /*6160*/  UISETP.NE.AND UP2, UPT, UR41, 0x1, UPT ;  /* 0x000000012900788c */ /* 0x000fe2000bf45270 */
[----:B------:R-:W-:Y:S02]  /*6170*/  UMOV UR4, UR5 ;  /* 0x0000000500047c82 */ /* 0x000fe40008000000 */
[----:B--2---:R-:W-:Y:S03]  /*6180*/  USHF.R.U32.HI UR5, URZ, UR12, UR4 ;  /* 0x0000000cff057299 */ /* 0x004fe60008011604 */
[----:B------:R-:W-:Y:S02]  /*6190*/  UMOV UR4, UR7 ;  /* 0x0000000700047c82 */ /* 0x000fe40008000000 */
[----:B------:R-:W-:Y:S02]  /*61a0*/  USHF.R.U32.HI UR7, URZ, UR53, UR4 ;  /* 0x00000035ff077299 */ /* 0x000fe40008011604 */
[----:B------:R-:W-:Y:S02]  /*61b0*/  USEL UR4, UR58, UR5, !UP0 ;  /* 0x000000053a047287 */ /* 0x000fe4000c000000 */
[----:B------:R-:W-:Y:S01]  /*61c0*/  USEL UR7, UR59, UR7, !UP1 ;  /* 0x000000073b077287 */ /* 0x000fe2000c800000 */
[----:B------:R-:W-:Y:S01]  /*61d0*/  UMOV UR5, UR9 ;  /* 0x0000000900057c82 */ /* 0x000fe20008000000 */
[----:B------:R-:W-:Y:S02]  /*61e0*/  UIMAD.WIDE.U32 UR8, UR4, UR42, URZ ;  /* 0x0000002a040872a5 */ /* 0x000fe4000f8e00ff */
[----:B------:R-:W-:Y:S03]  /*61f0*/  USHF.R.U32.HI UR6, URZ, UR12, UR5 ;  /* 0x0000000cff067299 */ /* 0x000fe60008011605 */
[----:B------:R-:W-:Y:S01]  /*6200*/  UMOV UR5, UR11 ;  /* 0x0000000b00057c82 */ /* 0x000fe20008000000 */
[----:B------:R-:W-:Y:S02]  /*6210*/  UIMAD.WIDE.U32 UR10, UR7, UR42, URZ ;  /* 0x0000002a070a72a5 */ /* 0x000fe4000f8e00ff */
[----:B------:R-:W-:Y:S02]  /*6220*/  USEL UR6, UR37, UR6, !UP0 ;  /* 0x0000000625067287 */ /* 0x000fe4000c000000 */
[----:B------:R-:W-:Y:S01]  /*6230*/  USHF.R.U32.HI UR5, URZ, UR53, UR5 ;  /* 0x00000035ff057299 */ /* 0x000fe20008011605 */
[----:B------:R-:W-:Y:S02]  /*6240*/  UMOV UR8, UR9 ;  /* 0x0000000900087c82 */ /* 0x000fe40008000000 */
[----:B------:R-:W-:Y:S01]  /*6250*/  UMOV UR10, UR11 ;  /* 0x0000000b000a7c82 */ /* 0x000fe20008000000 */
[----:B------:R-:W-:Y:S02]  /*6260*/  @UP2 USHF.R.U32.HI UR4, URZ, UR43, UR8 ;  /* 0x0000002bff042299 */ /* 0x000fe40008011608 */
[----:B------:R-:W-:Y:S02]  /*6270*/  @UP2 USHF.R.U32.HI UR7, URZ, UR43, UR10 ;  /* 0x0000002bff072299 */ /* 0x000fe4000801160a */
[----:B------:R-:W-:Y:S02]  /*6280*/  UIMAD UR4, UR41, UR4, URZ ;  /* 0x00000004290472a4 */ /* 0x000fe4000f8e02ff */
[----:B------:R-:W-:Y:S02]  /*6290*/  UIMAD.WIDE.U32 UR10, UR6, UR42, URZ ;  /* 0x0000002a060a72a5 */ /* 0x000fe4000f8e00ff */
[----:B------:R-:W-:Y:S02]  /*62a0*/  USEL UR5, UR38, UR5, !UP1 ;  /* 0x0000000526057287 */ /* 0x000fe4000c800000 */
[----:B------:R-:W-:Y:S02]  /*62b0*/  UIMAD UR8, UR41, UR7, URZ ;  /* 0x00000007290872a4 */ /* 0x000fe4000f8e02ff */
[----:B------:R-:W-:Y:S03]  /*62c0*/  UISETP.GE.AND UP0, UPT, UR6, UR4, UPT ;  /* 0x000000040600728c */ /* 0x000fe6000bf06270 */
[----:B------:R-:W-:Y:S01]  /*62d0*/  UMOV UR4, UR11 ;  /* 0x0000000b00047c82 */ /* 0x000fe20008000000 */
[----:B------:R-:W-:Y:S02]  /*62e0*/  UISETP.GE.OR UP0, UPT, UR5, UR8, UP0 ;  /* 0x000000080500728c */ /* 0x000fe40008706670 */
[----:B------:R-:W-:Y:S02]  /*62f0*/  USHF.R.U32.HI UR4, URZ, UR43, UR4 ;  /* 0x0000002bff047299 */ /* 0x000fe40008011604 */
[----:B------:R-:W-:Y:S02]  /*6300*/  UIMAD.WIDE.U32 UR8, UR5, UR42, URZ ;  /* 0x0000002a050872a5 */ /* 0x000fe4000f8e00ff */
[----:B------:R-:W-:Y:S02]  /*6310*/  USEL UR11, UR6, UR4, !UP2 ;  /* 0x00000004060b7287 */ /* 0x000fe4000d000000 */
[----:B------:R-:W-:Y:S02]  /*6320*/  UIADD3 UR8, UPT, UPT, -UR5, URZ, URZ ;  /* 0x000000ff05087290 */ /* 0x000fe4000fffe1ff */
[----:B------:R-:W-:Y:S01]  /*6330*/  UIADD3 UR10, UPT, UPT, -UR11, URZ, URZ ;  /* 0x000000ff0b0a7290 */ /* 0x000fe2000fffe1ff */
[----:B------:R-:W-:Y:S01]  /*6340*/  @!UP0 UMOV UR4, UR9 ;  /* 0x0000000900048c82 */ /* 0x000fe20008000000 */
[----:B------:R-:W-:Y:S02]  /*6350*/  UIADD3 UR9, UPT, UPT, -UR6, URZ, URZ ;  /* 0x000000ff06097290 */ /* 0x000fe4000fffe1ff */
[----:B------:R-:W-:Y:S02]  /*6360*/  @!UP0 USHF.R.U32.HI UR4, URZ, UR43, UR4 ;  /* 0x0000002bff048299 */ /* 0x000fe40008011604 */
[----:B------:R-:W-:Y:S02]  /*6370*/  UIMAD UR10, UR41, UR10, UR6 ;  /* 0x0000000a290a72a4 */ /* 0x000fe4000f8e0206 */
[----:B------:R-:W-:Y:S04]  /*6380*/  @!UP0 USEL UR4, UR5, UR4, !UP2 ;  /* 0x0000000405048287 */ /* 0x000fe8000d000000 */
[----:B------:R-:W-:Y:S02]  /*6390*/  @!UP0 UIMAD UR10, UR7, UR10, UR4 ;  /* 0x0000000a070a82a4 */ /* 0x000fe4000f8e0204 */
[----:B------:R-:W-:Y:S02]  /*63a0*/  @!UP0 UIADD3 UR11, UPT, UPT, UR11, -UR4, URZ ;  /* 0x800000040b0b8290 */ /* 0x000fe4000fffe0ff */
[----:B------:R-:W-:Y:S02]  /*63b0*/  UIMAD UR7, UR44, UR8, UR38 ;  /* 0x000000082c0772a4 */ /* 0x000fe4000f8e0226 */
[----:B------:R-:W-:Y:S02]  /*63c0*/  @!UP0 UIMAD UR6, UR11, UR41, UR5 ;  /* 0x000000290b0682a4 */ /* 0x000fe4000f8e0205 */
[----:B------:R-:W-:Y:S01]  /*63d0*/  UIMAD UR4, UR54, UR9, UR37 ;  /* 0x00000009360472a4 */ /* 0x000fe2000f8e0225 */
[----:B------:R-:W-:Y:S02]  /*63e0*/  @!UP0 UMOV UR5, UR10 ;  /* 0x0000000a00058c82 */ /* 0x000fe40008000000 */
[----:B------:R-:W-:Y:S02]  /*63f0*/  UIMAD UR38, UR5, UR44, UR7 ;  /* 0x0000002c052672a4 */ /* 0x000fe4000f8e0207 */
[----:B------:R-:W-:Y:S11]  /*6400*/  UIMAD UR37, UR6, UR54, UR4 ;  /* 0x00000036062572a4 */ /* 0x000ff6000f8e0204 */
[----:B------:R-:W-:Y:S01]  /*6410*/  @!UPT UIADD3 URZ, UPT, UPT, URZ, URZ, URZ ;  /* 0x000000fffffff290 */ /* 0x000fe2000fffe0ff */
.L_x_113:
[----:B------:R-:W-:Y:S01]  /*6420*/  UISETP.NE.AND UP0, UPT, UR40, 0x1, UPT ;  /* 0x000000012800788c */ /* 0x000fe2000bf05270 */
[----:B------:R-:W-:Y:S01]  /*6430*/  ISETP.NE.U32.AND P1, PT, R54, RZ, PT ;  /* 0x000000ff3600720c */ /* 0x000fe20003f25070 */
[----:B------:R-:W-:Y:S03]  /*6440*/  UISETP.NE.U32.AND UP3, UPT, UR62, URZ, UPT ;  /* 0x000000ff3e00728c */ /* 0x000fe6000bf65070 */
[----:B------:R-:W-:Y:S01]  /*6450*/  ISETP.NE.AND.EX P1, PT, R55, RZ, PT, P1 ;  /* 0x000000ff3700720c */ /* 0x000fe20003f25310 */
[----:B------:R-:W-:Y:S05]  /*6460*/  UISETP.NE.AND.EX UP3, UPT, UR63, URZ, UPT, UP3 ;  /* 0x000000ff3f00728c */ /* 0x000fea000bf65330 */
[----:B------:R-:W2:Y:S01]  /*6470*/  @!UP0 LDCU.128 UR12, c[0x0][0xb10] ;  /* 0x00016200ff0c87ac */ /* 0x000ea20008000c00 */
[----:B------:R-:W4:Y:S01]  /*6480*/  @!UP0 LDCU UR5, c[0x0][0xb0c] ;  /* 0x00016180ff0587ac */ /* 0x000f220008000800 */
[----:B------:R-:W3:Y:S01]  /*6490*/  @!UP0 LDCU UR10, c[0x0][0xb20] ;  /* 0x00016400ff0a87ac */ /* 0x000ee20008000800 */
[----:B--2---:R-:W-:Y:S02]  /*64a0*/  UIMAD.WIDE.U32 UR8, UR38, UR12, URZ ;  /* 0x0000000c260872a5 */ /* 0x004fe4000f8e00ff */
[----:B------:R-:W-:Y:S02]  /*64b0*/  UIMAD.WIDE.U32 UR6, UR37, UR15, URZ ;  /* 0x0000000f250672a5 */ /* 0x000fe4000f8e00ff */
[----:B------:R-:W-:Y:S03]  /*64c0*/  @!UP0 UISETP.NE.AND UP1, UPT, UR14, 0x1, UPT ;  /* 0x000000010e00888c */ /* 0x000fe6000bf25270 */
[----:B------:R-:W-:Y:S01]  /*64d0*/  @!UP0 UMOV UR4, UR9 ;  /* 0x0000000900048c82 */ /* 0x000fe20008000000 */
[----:B----4-:R-:W-:Y:S02]  /*64e0*/  @!UP0 UISETP.NE.AND UP2, UPT, UR5, 0x1, UPT ;  /* 0x000000010500888c */ /* 0x010fe4000bf45270 */
[----:B------:R-:W-:Y:S01]  /*64f0*/  @!UP0 USHF.R.U32.HI UR4, URZ, UR13, UR4 ;  /* 0x0000000dff048299 */ /* 0x000fe20008011604 */
[----:B------:R-:W-:Y:S02]  /*6500*/  @!UP0 UMOV UR6, UR7 ;  /* 0x0000000700068c82 */ /* 0x000fe40008000000 */
[----:B---3--:R-:W-:Y:S02]  /*6510*/  @!UP0 USHF.R.U32.HI UR6, URZ, UR10, UR6 ;  /* 0x0000000aff068299 */ /* 0x008fe40008011606 */
[----:B------:R-:W-:Y:S02]  /*6520*/  @!UP0 USEL UR7, UR38, UR4, !UP2 ;  /* 0x0000000426078287 */ /* 0x000fe4000d000000 */
[----:B------:R-:W-:Y:S04]  /*6530*/  @!UP0 USEL UR6, UR37, UR6, !UP1 ;  /* 0x0000000625068287 */ /* 0x000fe8000c800000 */
[----:B------:R-:W-:Y:S02]  /*6540*/  @!UP0 UIADD3 UR4, UPT, UPT, -UR7, UR6, URZ ;  /* 0x0000000607048290 */ /* 0x000fe4000fffe1ff */
[----:B------:R-:W-:Y:S02]  /*6550*/  @!UP0 UIADD3 UR6, UPT, UPT, UR7, -UR6, URZ ;  /* 0x8000000607068290 */ /* 0x000fe4000fffe0ff */
[----:B------:R-:W-:Y:S02]  /*6560*/  @!UP0 UIMAD UR38, UR4, UR5, UR38 ;  /* 0x00000005042682a4 */ /* 0x000fe4000f8e0226 */
[----:B------:R-:W-:Y:S01]  /*6570*/  @!UP0 UIMAD UR37, UR6, UR14, UR37 ;  /* 0x0000000e062582a4 */ /* 0x000fe2000f8e0225 */
[----:B------:R-:W-:Y:S11]  /*6580*/  BRA.U !UP3, `(.L_x_114) ;  /* 0x000000010b407547 */ /* 0x000ff6000b800000 */
[----:B------:R-:W-:Y:S01]  /*6590*/  UISETP.NE.U32.AND UP0, UPT, UR56, URZ, UPT ;  /* 0x000000ff3800728c */ /* 0x000fe2000bf05070 */
[----:B------:R-:W-:Y:S01]  /*65a0*/  HFMA2 R57, -RZ, RZ, 0, 5.9604644775390625e-08 ;  /* 0x00000001ff397431 */ /* 0x000fe200000001ff */
[----:B------:R-:W2:Y:S01]  /*65b0*/  LDCU.64 UR8, c[0x0][0x358] ;  /* 0x00006b00ff0877ac */ /* 0x000ea20008000a00 */
[----:B-1----:R-:W-:Y:S01]  /*65c0*/  IMAD.MOV.U32 R0, RZ, RZ, 0x1 ;  /* 0x00000001ff007424 */ /* 0x002fe200078e00ff */
[----:B------:R-:W-:Y:S06]  /*65d0*/  UISETP.NE.AND.EX UP0, UPT, UR57, URZ, UPT, UP0 ;  /* 0x000000ff3900728c */ /* 0x000fec000bf05300 */
[----:B------:R-:W-:Y:S05]  /*65e0*/  PLOP3.LUT P0, PT, PT, PT, UP0, 0x80, 0x8 ;  /* 0x000000000008781c */ /* 0x000fea0003f0f008 */
[----:B------:R-:W1:Y:S01]  /*65f0*/  @UP0 LDCU.64 UR4, c[0x0][0x888] ;  /* 0x00011100ff0407ac */ /* 0x000e620008000a00 */
[----:B------:R-:W-:Y:S07]  /*6600*/  @UP0 UIMAD UR6, UR36, UR62, URZ ;  /* 0x0000003e240602a4 */ /* 0x000fee000f8e02ff */
[----:B------:R-:W-:Y:S01]  /*6610*/  @!P0 PRMT R57, R0, 0x7610, R57 ;  /* 0x0000761000398816 */ /* 0x000fe20000000039 */
[----:B-1----:R-:W-:Y:S06]  /*6620*/  @UP0 UIMAD.WIDE UR4, UR6, 0x4, UR4 ;  /* 0x00000004060408a5 */ /* 0x002fec000f8e0204 */
[----:B------:R-:W-:Y:S02]  /*6630*/  IMAD.U32 R4, RZ, RZ, UR4 ;  /* 0x00000004ff047e24 */ /* 0x000fe4000f8e00ff */
[----:B------:R-:W-:Y:S05]  /*6640*/  IMAD.U32 R5, RZ, RZ, UR5 ;  /* 0x00000005ff057e24 */ /* 0x000fea000f8e00ff */
[----:B--2---:R-:W2:Y:S02]  /*6650*/  @P0 LDG.E R4, desc[UR8][R4.64] ;  /* 0x0000000804040981 */ /* 0x004ea4000c1e1900 */
[----:B--2---:R-:W-:Y:S11]  /*6660*/  @P0 R2UR UR45, R4 ;  /* 0x00000000042d02ca */ /* 0x004ff600000e0000 */
[----:B------:R-:W-:Y:S03]  /*6670*/  @!UPT UIADD3 URZ, UPT, UPT, URZ, URZ, URZ ;  /* 0x000000fffffff290 */ /* 0x000fe6000fffe0ff */
[----:B------:R-:W2:Y:S02]  /*6680*/  @!UP0 LDCU UR45, c[0x0][0x880] ;  /* 0x00011000ff2d87ac */ /* 0x000ea40008000800 */
.L_x_114:
[----:B------:R-:W-:Y:S05]  /*6690*/  @!P1 BRA `(.L_x_115) ;  /* 0x0000000000249947 */ /* 0x000fea0003800000 */
[----:B------:R-:W-:Y:S01]  /*66a0*/  ISETP.NE.U32.AND P0, PT, R52, RZ, PT ;  /* 0x000000ff3400720c */ /* 0x000fe20003f05070 */
[----:B------:R-:W3:Y:S03]  /*66b0*/  LDCU.64 UR4, c[0x0][0x358] ;  /* 0x00006b00ff0477ac */ /* 0x000ee60008000a00 */
[----:B------:R-:W-:Y:S11]  /*66c0*/  ISETP.NE.AND.EX P0, PT, R53, RZ, PT, P0 ;  /* 0x000000ff3500720c */ /* 0x000ff60003f05300 */
[----:B------:R-:W-:Y:S02]  /*66d0*/  @!UPT UIADD3 URZ, UPT, UPT, URZ, URZ, URZ ;  /* 0x000000fffffff290 */ /* 0x000fe4000fffe0ff */
[----:B------:R-:W4:Y:S01]  /*66e0*/  @P0 LDC.64 R4, c[0x0][0x8a8] ;  /* 0x00022a00ff040b82 */ /* 0x000f220000000a00 */
[----:B-1----:R-:W-:Y:S04]  /*66f0*/  @P0 IMAD R0, R54, UR36, RZ ;  /* 0x0000002436000c24 */ /* 0x002fe8000f8e02ff */
[----:B----4-:R-:W-:Y:S05]  /*6700*/  @P0 IMAD.WIDE R4, R0, 0x4, R4 ;  /* 0x0000000400040825 */ /* 0x010fea00078e0204 */
[----:B---3-5:R3:W5:Y:S02]  /*6710*/  @P0 LDG.E R16, desc[UR4][R4.64] ;  /* 0x0000000404100981 */ /* 0x028764000c1e1900 */
[----:B---3--:R-:W4:Y:S02]  /*6720*/  @!P0 LDC R16, c[0x0][0x8a0] ;  /* 0x00022800ff108b82 */ /* 0x008f240000000800 */
.L_x_115:
[----:B------:R-:W-:Y:S01]  /*6730*/  R2UR UR4, R60 ;  /* 0x000000003c0472ca */ /* 0x000fe200000e0000 */
[----:B------:R-:W-:Y:S01]  /*6740*/  UPLOP3.LUT UP1, UPT, UPT, UPT, UPT, 0x40, 0x4 ;  /* 0x000000000004789c */ /* 0x000fe20003f2e870 */
[----:B------:R-:W-:Y:S01]  /*6750*/  SHF.L.U32 R3, R64, 0x1f, RZ ;  /* 0x0000001f40037819 */ /* 0x000fe200000006ff */
[----:B------:R-:W-:Y:S01]  /*6760*/  ULEA UR47, UR39, UR46, 0x3 ;  /* 0x0000002e272f7291 */ /* 0x000fe2000f8e18ff */
[----:B------:R-:W-:Y:S01]  /*6770*/  PLOP3.LUT P3, PT, PT, PT, PT, 0x8, 0x80 ;  /* 0x000000000080781c */ /* 0x000fe20003f6e170 */
[----:B------:R-:W-:Y:S01]  /*6780*/  VIADD R61, R61, 0x1 ;  /* 0x000000013d3d7836 */ /* 0x000fe20000000000 */
[----:B------:R-:W-:Y:S02]  /*6790*/  CS2R R22, SRZ ;  /* 0x0000000000167805 */ /* 0x000fe4000001ff00 */
[----:B------:R-:W-:Y:S02]  /*67a0*/  CS2R R18, SRZ ;  /* 0x0000000000127805 */ /* 0x000fe4000001ff00 */
[----:B------:R-:W-:Y:S03]  /*67b0*/  CS2R R40, SRZ ;  /* 0x0000000000287805 */ /* 0x000fe6000001ff00 */
[----:B------:R-:W-:Y:S06]  /*67c0*/  UISETP.NE.AND UP4, UPT, UR4, URZ, UPT ;  /* 0x000000ff0400728c */ /* 0x000fec000bf85270 */
[----:B------:R-:W-:Y:S05]  /*67d0*/  PLOP3.LUT P1, PT, PT, PT, UP4, 0x80, 0x8 ;  /* 0x000000000008781c */ /* 0x000fea0003f2f048 */
[----:B------:R-:W3:Y:S01]  /*67e0*/  @UP4 LDCU.64 UR4, c[0x0][0x888] ;  /* 0x00011100ff0447ac */ /* 0x000ee20008000a00 */
[----:B------:R-:W-:Y:S07]  /*67f0*/  @UP4 UPLOP3.LUT UP1, UPT, UPT, UPT, UP3, 0x80, 0x8 ;  /* 0x000000000008489c */ /* 0x000fee0003f2f030 */
[----:B------:R-:W-:Y:S01]  /*6800*/  @P1 LOP3.LUT P0, RZ, R57, 0xff, RZ, 0xc0, !PT ;  /* 0x000000ff39ff1812 */ /* 0x000fe2000780c0ff */
[----:B--2---:R-:W-:Y:S02]  /*6810*/  @UP4 UISETP.NE.AND UP2, UPT, UR45, URZ, UPT ;  /* 0x000000ff2d00428c */ /* 0x004fe4000bf45270 */
[----:B---3--:R-:W-:Y:S02]  /*6820*/  @UP4 UISETP.NE.U32.AND UP0, UPT, UR4, URZ, UPT ;  /* 0x000000ff0400428c */ /* 0x008fe4000bf05070 */
[----:B------:R-:W-:Y:S02]  /*6830*/  @UP4 USEL UR4, URZ, 0xffffffff, UP2 ;  /* 0xffffffffff044887 */ /* 0x000fe40009000000 */
[----:B------:R-:W-:Y:S04]  /*6840*/  @UP4 UISETP.NE.AND.EX UP0, UPT, UR5, URZ, UPT, UP0 ;  /* 0x000000ff0500428c */ /* 0x000fe8000bf05300 */
[----:B------:R-:W-:Y:S03]  /*6850*/  @UP4 USEL UR5, URZ, 0xffffffff, UP0 ;  /* 0xffffffffff054887 */ /* 0x000fe60008000000 */
[----:B------:R-:W-:Y:S01]  /*6860*/  @P1 VOTEU.ANY UP0, P0 ;  /* 0x0000000000ff1886 */ /* 0x000fe20000000100 */
[----:B------:R-:W-:Y:S04]  /*6870*/  @UP1 USEL UR4, UR5, UR4, !UP0 ;  /* 0x0000000405041287 */ /* 0x000fe8000c000000 */
[----:B------:R-:W-:Y:S04]  /*6880*/  @UP4 ULOP3.LUT UR4, UR4, 0x1, URZ, 0xc0, !UPT ;  /* 0x0000000104044892 */ /* 0x000fe8000f8ec0ff */
[----:B------:R-:W-:Y:S06]  /*6890*/  UISETP.NE.U32.OR UP0, UPT, UR4, 0x1, !UP4 ;  /* 0x000000010400788c */ /* 0x000fec000e705470 */
[----:B------:R-:W-:Y:S11]  /*68a0*/  PLOP3.LUT P0, PT, PT, PT, UP0, 0x80, 0x8 ;  /* 0x000000000008781c */ /* 0x000ff60003f0f008 */
[----:B------:R-:W-:Y:S02]  /*68b0*/  @!UPT UIADD3 URZ, UPT, UPT, URZ, URZ, URZ ;  /* 0x000000fffffff290 */ /* 0x000fe4000fffe0ff */
[----:B-1----:R-:W-:Y:S04]  /*68c0*/  @P0 SHF.L.U32 R0, R62, 0x1f, RZ ;  /* 0x0000001f3e000819 */ /* 0x002fe800000006ff */
[----:B------:R-:W1:Y:S01]  /*68d0*/  @P0 SYNCS.PHASECHK.TRANS64.TRYWAIT P2, [UR46+0x1f0], R0 ;  /* 0x0001f000ff0005a7 */ /* 0x000e62000804112e */
[----:B------:R2:W3:Y:S01]  /*68e0*/  SYNCS.PHASECHK.TRANS64.TRYWAIT P1, [UR47+0x230], R3 ;  /* 0x00023003ff0075a7 */ /* 0x0004e2000802112f */
[----:B-1----:R-:W-:Y:S01]  /*68f0*/  @P0 PLOP3.LUT P3, PT, P2, PT, PT, 0x8, 0x80 ;  /* 0x000000000080081c */ /* 0x002fe2000176e170 */
[----:B------:R-:W-:Y:S01]  /*6900*/  @!UPT UIADD3 URZ, UPT, UPT, URZ, URZ, URZ ;  /* 0x000000fffffff290 */ /* 0x000fe2000fffe0ff */
[----:B--23--:R-:W-:Y:S11]  /*6910*/  BRA.U !UP0, `(.L_x_116) ;  /* 0x0000000108847547 */ /* 0x00cff6000b800000 */
[----:B------:R-:W-:Y:S01]  /*6920*/  LOP3.LUT P0, RZ, R57, 0xff, RZ, 0xc0, !PT ;  /* 0x000000ff39ff7812 */ /* 0x000fe2000780c0ff */
[----:B------:R-:W-:Y:S01]  /*6930*/  @!UPT UIADD3 URZ, UPT, UPT, URZ, URZ, URZ ;  /* 0x000000fffffff290 */ /* 0x000fe2000fffe0ff */
[----:B------:R-:W-:Y:S11]  /*6940*/  @!P3 BRA `(.L_x_117) ;  /* 0x00000000000cb947 */ /* 0x000ff60003800000 */
[----:B------:R-:W-:Y:S04]  /*6950*/  SHF.L.U32 R5, R62, 0x1f, RZ ;  /* 0x0000001f3e057819 */ /* 0x000fe800000006ff */
[----:B------:R-:W1:Y:S02]  /*6960*/  SYNCS.PHASECHK.TRANS64.TRYWAIT P2, [UR46+0x1f0], R5 ;  /* 0x0001f005ff0075a7 */ /* 0x000e64000804112e */
[----:B-1----:R-:W-:Y:S05]  /*6970*/  @!P2 BRA `(.L_x_118) ;  /* 0x0000002000a4a947 */ /* 0x002fea0003800000 */
.L_x_117:
[----:B------:R-:W-:Y:S01]  /*6980*/  UISETP.NE.U32.AND UP0, UPT, UR56, URZ, UPT ;  /* 0x000000ff3800728c */ /* 0x000fe2000bf05070 */
[----:B------:R-:W-:Y:S01]  /*6990*/  CS2R R40, SRZ ;  /* 0x0000000000287805 */ /* 0x000fe2000001ff00 */
[----:B------:R-:W-:Y:S01]  /*69a0*/  UISETP.NE.AND UP1, UPT, UR45, URZ, UPT ;  /* 0x000000ff2d00728c */ /* 0x000fe2000bf25270 */
[----:B------:R-:W-:Y:S01]  /*69b0*/  CS2R R18, SRZ ;  /* 0x0000000000127805 */ /* 0x000fe2000001ff00 */
[----:B------:R-:W-:Y:S01]  /*69c0*/  UISETP.NE.AND.EX UP0, UPT, UR57, URZ, UPT, UP0 ;  /* 0x000000ff3900728c */ /* 0x000fe2000bf05300 */
[----:B------:R-:W-:Y:S01]  /*69d0*/  CS2R R22, SRZ ;  /* 0x0000000000167805 */ /* 0x000fe2000001ff00 */
[----:B------:R-:W-:Y:S01]  /*69e0*/  USEL UR4, URZ, 0xffffffff, UP1 ;  /* 0xffffffffff047887 */ /* 0x000fe20008800000 */
[----:B------:R-:W-:Y:S01]  /*69f0*/  LOP3.LUT R62, R62, 0x1, RZ, 0x3c, !PT ;  /* 0x000000013e3e7812 */ /* 0x000fe200078e3cff */
[----:B------:R-:W-:Y:S03]  /*6a00*/  USEL UR5, URZ, 0xffffffff, UP0 ;  /* 0xffffffffff057887 */ /* 0x000fe60008000000 */
[----:B------:R-:W-:Y:S01]  /*6a10*/  VOTEU.ANY UP0, P0 ;  /* 0x0000000000ff7886 */ /* 0x000fe20000000100 */
[----:B------:R-:W-:Y:S04]  /*6a20*/  @UP3 USEL UR4, UR5, UR4, !UP0 ;  /* 0x0000000405043287 */ /* 0x000fe8000c000000 */
[----:B------:R-:W-:Y:S04]  /*6a30*/  ULOP3.LUT UR4, UR4, 0x1, URZ, 0xc0, !UPT ;  /* 0x0000000104047892 */ /* 0x000fe8000f8ec0ff */
[----:B------:R-:W-:Y:S02]  /*6a40*/  UISETP.NE.U32.AND UP0, UPT, UR4, 0x1, UPT ;  /* 0x000000010400788c */ /* 0x000fe4000bf05070 */
[----:B------:R-:W-:Y:S04]  /*6a50*/  UIADD3 UR4, UPT, UPT, UR46, 0x1f8, URZ ;  /* 0x000001f82e047890 */ /* 0x000fe8000fffe0ff */
[----:B------:R-:W-:Y:S01]  /*6a60*/  PLOP3.LUT P0, PT, PT, PT, UP0, 0x80, 0x8 ;  /* 0x000000000008781c */ /* 0x000fe20003f0f008 */
[----:B------:R-:W-:Y:S11]  /*6a70*/  UPRMT UR4, UR51, 0x654, UR4 ;  /* 0x0000065433047896 */ /* 0x000ff60008000004 */
[----:B------:R-:W-:Y:S01]  /*6a80*/  @!UPT UIADD3 URZ, UPT, UPT, URZ, URZ, URZ ;  /* 0x000000fffffff290 */ /* 0x000fe2000fffe0ff */
[----:B------:R2:W3:Y:S04]  /*6a90*/  @P0 LDS.64 R40, [R56+UR46+0x300] ;  /* 0x0003002e38280984 */ /* 0x0004e80008000a00 */
[----:B------:R2:W1:Y:S04]  /*6aa0*/  @P0 LDS.64 R18, [R56+UR46+0x700] ;  /* 0x0007002e38120984 */ /* 0x0004680008000a00 */
[----:B------:R2:W1:Y:S01]  /*6ab0*/  @P0 LDS.64 R22, [R56+UR46+0xb00] ;  /* 0x000b002e38160984 */ /* 0x0004620008000a00 */
[----:B------:R-:W-:Y:S01]  /*6ac0*/  @!PT LDS RZ, [RZ] ;  /* 0x00000000fffff984 */ /* 0x000fe20000000800 */
[----:B------:R-:W-:Y:S01]  /*6ad0*/  @!PT LDS RZ, [RZ] ;  /* 0x00000000fffff984 */ /* 0x000fe20000000800 */
[----:B------:R-:W-:Y:S01]  /*6ae0*/  @!PT LDS RZ, [RZ] ;  /* 0x00000000fffff984 */ /* 0x000fe20000000800 */
[----:B------:R-:W-:Y:S01]  /*6af0*/  @!PT LDS RZ, [RZ] ;  /* 0x00000000fffff984 */ /* 0x000fe20000000800 */
[----:B------:R4:W-:Y:S06]  /*6b00*/  MEMBAR.ALL.CTA ;  /* 0x0000000000007992 */ /* 0x0009ec0000008000 */
[----:B----4-:R-:W4:Y:S02]  /*6b10*/  FENCE.VIEW.ASYNC.S ;  /* 0x00000000000073c6 */ /* 0x010f240000000000 */
[----:B----4-:R-:W-:Y:S01]  /*6b20*/  SYNCS.ARRIVE.TRANS64.RED.A1T0 RZ, [UR4], RZ ;  /* 0x000000ffffff79a7 */ /* 0x010fe20008100404 */
.L_x_116:
[----:B------:R-:W-:Y:S05]  /*6b30*/  @P1 BRA `(.L_x_119) ;  /* 0x0000000000081947 */ /* 0x000fea0003800000 */
[----:B------:R-:W4:Y:S02]  /*6b40*/  SYNCS.PHASECHK.TRANS64.TRYWAIT P0, [UR47+0x230], R3 ;  /* 0x00023003ff0075a7 */ /* 0x000f24000800112f */
[----:B----4-:R-:W-:Y:S05]  /*6b50*/  @!P0 BRA `(.L_x_120) ;  /* 0x0000002000448947 */ /* 0x010fea0003800000 */
.L_x_119:
[----:B------:R-:W-:Y:S04]  /*6b60*/  ULEA.HI UR4, UR39, UR39, URZ, 0x1 ;  /* 0x0000002727047291 */ /* 0x000fe8000f8f08ff */
[----:B------:R-:W-:Y:S02]  /*6b70*/  USHF.R.U32.HI UR5, URZ, 0x1, UR4 ;  /* 0x00000001ff057899 */ /* 0x000fe40008011604 */
[----:B------:R-:W-:Y:S04]  /*6b80*/  ULOP3.LUT UR4, UR4, 0xffe, URZ, 0xc0, !UPT ;  /* 0x00000ffe04047892 */ /* 0x000fe8000f8ec0ff */
[----:B------:R-:W-:Y:S01]  /*6b90*/  UIADD3 UR4, UPT, UPT, -UR4, UR39, URZ ;  /* 0x0000002704047290 */ /* 0x000fe2000fffe1ff */
[----:B-1----:R-:W-:Y:S04]  /*6ba0*/  IMAD.U32 R3, RZ, RZ, UR5 ;  /* 0x00000005ff037e24 */ /* 0x002fe8000f8e00ff */
[----:B------:R-:W-:Y:S01]  /*6bb0*/  IMAD R0, R3, 0x30, R2 ;  /* 0x0000003003007824 */ /* 0x000fe200078e0202 */
[----:B------:R-:W-:Y:S05]  /*6bc0*/  MOV R17, UR4 ;  /* 0x0000000400117c02 */ /* 0x000fea0008000f00 */
[----:B------:R-:W-:Y:S05]  /*6bd0*/  IMAD R17, R17, 0x100000, R0 ;  /* 0x0010000011117824 */ /* 0x000fea00078e0200 */
[----:B------:R-:W-:Y:S04]  /*6be0*/  SHF.R.U32.HI R5, RZ, 0x15, R17 ;  /* 0x00000015ff057819 */ /* 0x000fe80000011611 */
[----:B------:R-:W-:Y:S11]  /*6bf0*/  LOP3.LUT P0, RZ, R5, 0x3, R58, 0x48, !PT ;  /* 0x0000000305ff7812 */ /* 0x000ff6000780483a */
[----:B------:R-:W-:Y:S02]  /*6c00*/  @!UPT UIADD3 URZ, UPT, UPT, URZ, URZ, URZ ;  /* 0x000000fffffff290 */ /* 0x000fe4000fffe0ff */
[----:B------:R-:W-:Y:S05]  /*6c10*/  @!P0 BRA `(.L_x_121) ;  /* 0x0000000000408947 */ /* 0x000fea0003800000 */
[----:B------:R-:W1:Y:S01]  /*6c20*/  LDCU.64 UR8, c[0x4][0x68] ;  /* 0x01000d00ff0877ac */ /* 0x000e620008000a00 */
[----:B------:R-:W-:Y:S01]  /*6c30*/  MOV R15, 0x0 ;  /* 0x00000000000f7802 */ /* 0x000fe20000000f00 */
[----:B------:R-:W-:Y:S02]  /*6c40*/  HFMA2 R12, -RZ, RZ, 0, 5.9604644775390625e-08 ;  /* 0x00000001ff0c7431 */ /* 0x000fe400000001ff */
[----:B------:R-:W-:Y:S02]  /*6c50*/  IMAD.MOV.U32 R8, RZ, RZ, 0x192 ;  /* 0x00000192ff087424 */ /* 0x000fe400078e00ff */
[----:B------:R-:W-:Y:S01]  /*6c60*/  IMAD.MOV.U32 R13, RZ, RZ, RZ ;  /* 0x000000ffff0d7224 */ /* 0x000fe200078e00ff */
[----:B------:R-:W2:Y:S01]  /*6c70*/  LDCU.64 UR6, c[0x4][0x70] ;  /* 0x01000e00ff0677ac */ /* 0x000ea20008000a00 */
[----:B------:R-:W3:Y:S01]  /*6c80*/  LDC.64 R14, c[0x4][R15] ;  /* 0x010000000f0e7b82 */ /* 0x000ee20000000a00 */
[----:B------:R-:W4:Y:S01]  /*6c90*/  LDCU.64 UR4, c[0x4][0x8] ;  /* 0x01000100ff0477ac */ /* 0x000f220008000a00 */
[----:B-1----:R-:W-:Y:S01]  /*6ca0*/  MOV R5, UR9 ;  /* 0x0000000900057c02 */ /* 0x002fe20008000f00 */
[----:B------:R-:W-:Y:S01]  /*6cb0*/  IMAD.U32 R4, RZ, RZ, UR8 ;  /* 0x00000008ff047e24 */ /* 0x000fe2000f8e00ff */
[----:B--2---:R-:W-:Y:S01]  /*6cc0*/  MOV R7, UR7 ;  /* 0x0000000700077c02 */ /* 0x004fe20008000f00 */
[----:B------:R-:W-:Y:S01]  /*6cd0*/  IMAD.U32 R6, RZ, RZ, UR6 ;  /* 0x00000006ff067e24 */ /* 0x000fe2000f8e00ff */
[----:B----4-:R-:W-:Y:S01]  /*6ce0*/  MOV R11, UR5 ;  /* 0x00000005000b7c02 */ /* 0x010fe20008000f00 */
[----:B------:R-:W-:Y:S02]  /*6cf0*/  IMAD.U32 R10, RZ, RZ, UR4 ;  /* 0x00000004ff0a7e24 */ /* 0x000fe4000f8e00ff */
[----:B------:R-:W-:Y:S07]  /*6d00*/  LEPC R20, `(.L_x_121) ;  /* 0x000000001014794e */ /* 0x000fee0000000000 */
[----:B---3-5:R-:W-:Y:S05]  /*6d10*/  CALL.ABS.NOINC R14 ;  /* 0x000000000e007343 */ /* 0x028fea0003c00000 */
.L_x_121:
[----:B------:R-:W-:Y:S05]  /*6d20*/  WARPSYNC.ALL ;  /* 0x0000000000007948 */ /* 0x000fea0003800000 */
[C---:B------:R-:W-:Y:S01]  /*6d30*/  R2UR UR4, R17.reuse ;  /* 0x00000000110472ca */ /* 0x040fe200000e0000 */
[----:B------:R-:W-:Y:S05]  /*6d40*/  VIADD R3, R17, 0x10 ;  /* 0x0000001011037836 */ /* 0x000fea0000000000 */
[----:B------:R-:W-:Y:S04]  /*6d50*/  SHF.R.U32.HI R3, RZ, 0x15, R3 ;  /* 0x00000015ff037819 */ /* 0x000fe80000011603 */
[----:B------:R-:W-:Y:S03]  /*6d60*/  LOP3.LUT P0, RZ, R3, 0x3, R58, 0x48, !PT ;  /* 0x0000000303ff7812 */ /* 0x000fe6000780483a */
[----:B------:R-:W1:Y:S01]  /*6d70*/  LDTM.16dp32bit_t0_t15.x8 R32, tmem[UR4] ;  /* 0x00000004002079ee */ /* 0x000e620008980000 */
[----:B------:R-:W1:Y:S09]  /*6d80*/  LDTM.16dp32bit_t16_t31.x8 R32, tmem[UR4+0x8] ;  /* 0x00000804002079ee */ /* 0x000e7200089a0000 */
[----:B-1----:R-:W-:Y:S05]  /*6d90*/  @!P0 BRA `(.L_x_122) ;  /* 0x0000000000408947 */ /* 0x002fea0003800000 */
        /* <DEDUP_REMOVED lines=16> */
.L_x_122:
[----:B------:R-:W-:Y:S05]  /*6ea0*/  WARPSYNC.ALL ;  /* 0x0000000000007948 */ /* 0x000fea0003800000 */
[C---:B------:R-:W-:Y:S01]  /*6eb0*/  R2UR UR4, R17.reuse ;  /* 0x00000000110472ca */ /* 0x040fe200000e0000 */
[----:B------:R-:W-:Y:S05]  /*6ec0*/  VIADD R3, R17, 0x20 ;  /* 0x0000002011037836 */ /* 0x000fea0000000000 */
[----:B------:R-:W-:Y:S04]  /*6ed0*/  SHF.R.U32.HI R3, RZ, 0x15, R3 ;  /* 0x00000015ff037819 */ /* 0x000fe80000011603 */
[----:B------:R-:W-:Y:S03]  /*6ee0*/  LOP3.LUT P0, RZ, R3, 0x3, R58, 0x48, !PT ;  /* 0x0000000303ff7812 */ /* 0x000fe6000780483a */
[----:B------:R-:W1:Y:S01]  /*6ef0*/  LDTM.16dp32bit_t0_t15.x8 R24, tmem[UR4+0x10] ;  /* 0x00001004001879ee */ /* 0x000e620008980000 */
        /* <DEDUP_REMOVED lines=18> */
.L_x_123:
[----:B------:R-:W-:Y:S01]  /*7020*/  ISETP.NE.AND P0, PT, R65, RZ, PT ;  /* 0x000000ff4100720c */ /* 0x000fe20003f05270 */
[----:B------:R-:W-:Y:S05]  /*7030*/  WARPSYNC.ALL ;  /* 0x0000000000007948 */ /* 0x000fea0003800000 */
[C---:B----45:R-:W-:Y:S01]  /*7040*/  IMAD R32, R16.reuse, R32, RZ ;  /* 0x0000002010207224 */ /* 0x070fe200078e02ff */
[----:B------:R-:W-:Y:S01]  /*7050*/  R2UR UR4, R17 ;  /* 0x00000000110472ca */ /* 0x000fe200000e0000 */
[----:B------:R-:W-:Y:S01]  /*7060*/  IMAD R33, R16, R33, RZ ;  /* 0x0000002110217224 */ /* 0x000fe200078e02ff */
[----:B---3--:R-:W-:Y:S01]  /*7070*/  SHF.L.U32 R0, R40, 0x10, RZ ;  /* 0x0000001028007819 */ /* 0x008fe200000006ff */
[----:B------:R-:W-:Y:S01]  /*7080*/  IMAD R36, R16, R36, RZ ;  /* 0x0000002410247224 */ /* 0x000fe200078e02ff */
[----:B------:R-:W-:Y:S01]  /*7090*/  PRMT R3, R40, 0x8880, RZ ;  /* 0x0000888028037816 */ /* 0x000fe200000000ff */
[----:B------:R-:W-:Y:S01]  /*70a0*/  IMAD R37, R16, R37, RZ ;  /* 0x0000002510257224 */ /* 0x000fe200078e02ff */
[----:B------:R-:W-:Y:S01]  /*70b0*/  SHF.L.U32 R13, R40, 0x8, RZ ;  /* 0x00000008280d7819 */ /* 0x000fe200000006ff */
[C---:B------:R-:W-:Y:S01]  /*70c0*/  IMAD R39, R16.reuse, R39, RZ ;  /* 0x0000002710277224 */ /* 0x040fe200078e02ff */
[----:B------:R-:W-:Y:S01]  /*70d0*/  SHF.R.S32.HI R0, RZ, 0x18, R0 ;  /* 0x00000018ff007819 */ /* 0x000fe20000011400 */
[----:B------:R-:W-:Y:S01]  /*70e0*/  IMAD R32, R3, UR45, R32 ;  /* 0x0000002d03207c24 */ /* 0x000fe2000f8e0220 */
[C---:B------:R-:W-:Y:S01]  /*70f0*/  PRMT R50, R41.reuse, 0x8880, RZ ;  /* 0x0000888029327816 */ /* 0x040fe200000000ff */
[C---:B------:R-:W-:Y:S01]  /*7100*/  IMAD R24, R16.reuse, R24, RZ ;  /* 0x0000001810187224 */ /* 0x040fe200078e02ff */
[----:B------:R-:W-:Y:S01]  /*7110*/  SHF.R.S32.HI R13, RZ, 0x18, R13 ;  /* 0x00000018ff0d7819 */ /* 0x000fe2000001140d */
[C---:B------:R-:W-:Y:S01]  /*7120*/  IMAD R34, R16.reuse, R34, RZ ;  /* 0x0000002210227224 */ /* 0x040fe200078e02ff */
[----:B------:R-:W-:Y:S01]  /*7130*/  SHF.R.S32.HI R12, RZ, 0x18, R40 ;  /* 0x00000018ff0c7819 */ /* 0x000fe20000011428 */
[----:B------:R-:W-:Y:S01]  /*7140*/  LDTM.16dp32bit_t0_t15.x8 R4, tmem[UR4+0x20] ;  /* 0x00002004000479ee */ /* 0x000fe20008980000 */
[----:B------:R-:W1:Y:S01]  /*7150*/  LDTM.16dp32bit_t16_t31.x8 R4, tmem[UR4+0x28] ;  /* 0x00002804000479ee */ /* 0x000e6200089a0000 */
[C---:B------:R-:W-:Y:S01]  /*7160*/  SHF.L.U32 R49, R41.reuse, 0x10, RZ ;  /* 0x0000001029317819 */ /* 0x040fe200000006ff */
[----:B------:R-:W-:Y:S01]  /*7170*/  IMAD R35, R16, R35, RZ ;  /* 0x0000002310237224 */ /* 0x000fe200078e02ff */
[----:B------:R-:W-:Y:S01]  /*7180*/  SHF.L.U32 R48, R41, 0x8, RZ ;  /* 0x0000000829307819 */ /* 0x000fe200000006ff */
[----:B------:R-:W-:Y:S01]  /*7190*/  IMAD R33, R0, UR45, R33 ;  /* 0x0000002d00217c24 */ /* 0x000fe2000f8e0221 */
[----:B------:R-:W-:Y:S01]  /*71a0*/  SHF.R.S32.HI R0, RZ, 0x18, R49 ;  /* 0x00000018ff007819 */ /* 0x000fe20000011431 */
[----:B------:R-:W-:Y:S01]  /*71b0*/  IMAD R34, R13, UR45, R34 ;  /* 0x0000002d0d227c24 */ /* 0x000fe2000f8e0222 */
[----:B------:R-:W-:Y:S01]  /*71c0*/  PRMT R51, R18, 0x8880, RZ ;  /* 0x0000888012337816 */ /* 0x000fe200000000ff */
[----:B------:R-:W-:Y:S01]  /*71d0*/  IMAD.MOV.U32 R3, RZ, RZ, R50 ;  /* 0x000000ffff037224 */ /* 0x000fe200078e0032 */
[----:B------:R-:W-:Y:S01]  /*71e0*/  SHF.R.S32.HI R13, RZ, 0x18, R48 ;  /* 0x00000018ff0d7819 */ /* 0x000fe20000011430 */
[----:B------:R-:W-:Y:S01]  /*71f0*/  IMAD R35, R12, UR45, R35 ;  /* 0x0000002d0c237c24 */ /* 0x000fe2000f8e0223 */
[----:B------:R-:W-:Y:S01]  /*7200*/  SHF.R.S32.HI R14, RZ, 0x18, R41 ;  /* 0x00000018ff0e7819 */ /* 0x000fe20000011429 */
[----:B------:R-:W-:Y:S01]  /*7210*/  IMAD R38, R16, R38, RZ ;  /* 0x0000002610267224 */ /* 0x000fe200078e02ff */
[C---:B------:R-:W-:Y:S01]  /*7220*/  SHF.L.U32 R45, R18.reuse, 0x8, RZ ;  /* 0x00000008122d7819 */ /* 0x040fe200000006ff */
[----:B------:R-:W-:Y:S01]  /*7230*/  IMAD R36, R3, UR45, R36 ;  /* 0x0000002d03247c24 */ /* 0x000fe2000f8e0224 */
[----:B------:R-:W-:Y:S01]  /*7240*/  MOV R3, R51 ;  /* 0x0000003300037202 */ /* 0x000fe20000000f00 */
[----:B------:R-:W-:Y:S01]  /*7250*/  IMAD.U32 R47, R18, 0x10000, RZ ;  /* 0x00010000122f7824 */ /* 0x000fe200078e00ff */
[----:B------:R-:W-:Y:S01]  /*7260*/  PRMT R43, R19, 0x8880, RZ ;  /* 0x00008880132b7816 */ /* 0x000fe200000000ff */
[----:B------:R-:W-:Y:S01]  /*7270*/  IMAD R37, R0, UR45, R37 ;  /* 0x0000002d00257c24 */ /* 0x000fe2000f8e0225 */
[----:B------:R-:W-:Y:S01]  /*7280*/  SHF.R.S32.HI R18, RZ, 0x18, R18 ;  /* 0x00000018ff127819 */ /* 0x000fe20000011412 */
[----:B------:R-:W-:Y:S01]  /*7290*/  IMAD R38, R13, UR45, R38 ;  /* 0x0000002d0d267c24 */ /* 0x000fe2000f8e0226 */
[----:B------:R-:W-:Y:S01]  /*72a0*/  SHF.R.S32.HI R0, RZ, 0x18, R47 ;  /* 0x00000018ff007819 */ /* 0x000fe2000001142f */
[----:B------:R-:W-:Y:S01]  /*72b0*/  IMAD R39, R14, UR45, R39 ;  /* 0x0000002d0e277c24 */ /* 0x000fe2000f8e0227 */
[C---:B------:R-:W-:Y:S01]  /*72c0*/  SHF.L.U32 R42, R19.reuse, 0x10, RZ ;  /* 0x00000010132a7819 */ /* 0x040fe200000006ff */
[C---:B------:R-:W-:Y:S01]  /*72d0*/  IMAD R25, R16.reuse, R25, RZ ;  /* 0x0000001910197224 */ /* 0x040fe200078e02ff */
[----:B------:R-:W-:Y:S01]  /*72e0*/  SHF.L.U32 R40, R19, 0x8, RZ ;  /* 0x0000000813287819 */ /* 0x000fe200000006ff */
[----:B------:R-:W-:Y:S01]  /*72f0*/  IMAD R24, R3, UR45, R24 ;  /* 0x0000002d03187c24 */ /* 0x000fe2000f8e0218 */
[----:B------:R-:W-:Y:S01]  /*7300*/  SHF.R.S32.HI R3, RZ, 0x18, R45 ;  /* 0x00000018ff037819 */ /* 0x000fe2000001142d */
[C---:B------:R-:W-:Y:S01]  /*7310*/  IMAD R26, R16.reuse, R26, RZ ;  /* 0x0000001a101a7224 */ /* 0x040fe200078e02ff */
[----:B------:R-:W-:Y:S01]  /*7320*/  MOV R13, R43 ;  /* 0x0000002b000d7202 */ /* 0x000fe20000000f00 */
[----:B------:R-:W-:Y:S01]  /*7330*/  IMAD R27, R16, R27, RZ ;  /* 0x0000001b101b7224 */ /* 0x000fe200078e02ff */
[----:B------:R-:W-:Y:S01]  /*7340*/  PRMT R46, R22, 0x8880, RZ ;  /* 0x00008880162e7816 */ /* 0x000fe200000000ff */
[----:B------:R-:W-:Y:S01]  /*7350*/  IMAD R25, R0, UR45, R25 ;  /* 0x0000002d00197c24 */ /* 0x000fe2000f8e0219 */
[----:B------:R-:W-:Y:S01]  /*7360*/  SHF.R.S32.HI R0, RZ, 0x18, R42 ;  /* 0x00000018ff007819 */ /* 0x000fe2000001142a */
[C---:B------:R-:W-:Y:S01]  /*7370*/  IMAD R28, R16.reuse, R28, RZ ;  /* 0x0000001c101c7224 */ /* 0x040fe200078e02ff */
[----:B------:R-:W-:Y:S01]  /*7380*/  SHF.R.S32.HI R20, RZ, 0x18, R19 ;  /* 0x00000018ff147819 */ /* 0x000fe20000011413 */
[----:B------:R-:W-:Y:S01]  /*7390*/  IMAD R26, R3, UR45, R26 ;  /* 0x0000002d031a7c24 */ /* 0x000fe2000f8e021a */
[----:B------:R-:W-:Y:S01]  /*73a0*/  SHF.R.S32.HI R3, RZ, 0x18, R40 ;  /* 0x00000018ff037819 */ /* 0x000fe20000011428 */
[----:B------:R-:W-:Y:S01]  /*73b0*/  IMAD R29, R16, R29, RZ ;  /* 0x0000001d101d7224 */ /* 0x000fe200078e02ff */
[----:B------:R-:W-:Y:S01]  /*73c0*/  SHF.L.U32 R41, R22, 0x8, RZ ;  /* 0x0000000816297819 */ /* 0x000fe200000006ff */
[----:B------:R-:W-:Y:S01]  /*73d0*/  IMAD R27, R18, UR45, R27 ;  /* 0x0000002d121b7c24 */ /* 0x000fe2000f8e021b */
[C---:B------:R-:W-:Y:S01]  /*73e0*/  PRMT R21, R23.reuse, 0x8880, RZ ;  /* 0x0000888017157816 */ /* 0x040fe200000000ff */
[----:B------:R-:W-:Y:S01]  /*73f0*/  IMAD R30, R16, R30, RZ ;  /* 0x0000001e101e7224 */ /* 0x000fe200078e02ff */
[----:B------:R-:W-:Y:S01]  /*7400*/  SHF.R.S32.HI R12, RZ, 0x18, R22 ;  /* 0x00000018ff0c7819 */ /* 0x000fe20000011416 */
[----:B------:R-:W-:Y:S01]  /*7410*/  IMAD.U32 R44, R22, 0x10000, RZ ;  /* 0x00010000162c7824 */ /* 0x000fe200078e00ff */
[----:B------:R-:W-:Y:S01]  /*7420*/  SHF.L.U32 R19, R23, 0x10, RZ ;  /* 0x0000001017137819 */ /* 0x000fe200000006ff */
[----:B------:R-:W-:Y:S01]  /*7430*/  IMAD R28, R13, UR45, R28 ;  /* 0x0000002d0d1c7c24 */ /* 0x000fe2000f8e021c */
[----:B------:R-:W-:Y:S01]  /*7440*/  MOV R13, R46 ;  /* 0x0000002e000d7202 */ /* 0x000fe20000000f00 */
[----:B------:R-:W-:Y:S01]  /*7450*/  IMAD R31, R16, R31, RZ ;  /* 0x0000001f101f7224 */ /* 0x000fe200078e02ff */
[----:B------:R-:W-:Y:S01]  /*7460*/  SHF.L.U32 R15, R23, 0x8, RZ ;  /* 0x00000008170f7819 */ /* 0x000fe200000006ff */
[----:B------:R-:W-:Y:S01]  /*7470*/  IMAD R29, R0, UR45, R29 ;  /* 0x0000002d001d7c24 */ /* 0x000fe2000f8e021d */
[----:B------:R-:W-:Y:S01]  /*7480*/  SHF.R.S32.HI R0, RZ, 0x18, R44 ;  /* 0x00000018ff007819 */ /* 0x000fe2000001142c */
[C---:B-1----:R-:W-:Y:S01]  /*7490*/  IMAD R4, R16.reuse, R4, RZ ;  /* 0x0000000410047224 */ /* 0x042fe200078e02ff */
[----:B------:R-:W-:Y:S01]  /*74a0*/  SHF.R.S32.HI R22, RZ, 0x18, R23 ;  /* 0x00000018ff167819 */ /* 0x000fe20000011417 */
[----:B------:R-:W-:Y:S01]  /*74b0*/  IMAD R30, R3, UR45, R30 ;  /* 0x0000002d031e7c24 */ /* 0x000fe2000f8e021e */
[----:B------:R-:W-:Y:S01]  /*74c0*/  SHF.R.S32.HI R3, RZ, 0x18, R41 ;  /* 0x00000018ff037819 */ /* 0x000fe20000011429 */
[----:B------:R-:W-:Y:S01]  /*74d0*/  IMAD R5, R16, R5, RZ ;  /* 0x0000000510057224 */ /* 0x000fe200078e02ff */
[----:B------:R-:W-:Y:S01]  /*74e0*/  UIADD3 UR4, UPT, UPT, UR47, 0x250, URZ ;  /* 0x000002502f047890 */ /* 0x000fe2000fffe0ff */
[----:B------:R-:W-:Y:S01]  /*74f0*/  IMAD R31, R20, UR45, R31 ;  /* 0x0000002d141f7c24 */ /* 0x000fe2000f8e021f */
[----:B------:R-:W-:Y:S01]  /*7500*/  I2IP.S8.S32.SAT R66, R35, R34, RZ ;  /* 0x0000002223427239 */ /* 0x000fe200000014ff */
[----:B------:R-:W-:Y:S01]  /*7510*/  IMAD R4, R13, UR45, R4 ;  /* 0x0000002d0d047c24 */ /* 0x000fe2000f8e0204 */
[----:B------:R-:W-:Y:S01]  /*7520*/  MOV R13, R21 ;  /* 0x00000015000d7202 */ /* 0x000fe20000000f00 */
[----:B------:R-:W-:Y:S01]  /*7530*/  IMAD R6, R16, R6, RZ ;  /* 0x0000000610067224 */ /* 0x000fe200078e02ff */
[----:B------:R-:W-:Y:S01]  /*7540*/  UPRMT UR4, UR51, 0x654, UR4 ;  /* 0x0000065433047896 */ /* 0x000fe20008000004 */
[----:B------:R-:W-:Y:S01]  /*7550*/  IMAD R5, R0, UR45, R5 ;  /* 0x0000002d00057c24 */ /* 0x000fe2000f8e0205 */
[----:B------:R-:W-:Y:S01]  /*7560*/  SHF.R.S32.HI R0, RZ, 0x18, R19 ;  /* 0x00000018ff007819 */ /* 0x000fe20000011413 */
[C---:B------:R-:W-:Y:S01]  /*7570*/  IMAD R7, R16.reuse, R7, RZ ;  /* 0x0000000710077224 */ /* 0x040fe200078e02ff */
[----:B------:R-:W-:Y:S01]  /*7580*/  I2IP.S8.S32.SAT R67, R39, R38, RZ ;  /* 0x0000002627437239 */ /* 0x000fe200000014ff */
[C---:B------:R-:W-:Y:S01]  /*7590*/  IMAD R8, R16.reuse, R8, RZ ;  /* 0x0000000810087224 */ /* 0x040fe200078e02ff */
[----:B------:R-:W-:Y:S01]  /*75a0*/  I2IP.S8.S32.SAT R68, R27, R26, RZ ;  /* 0x0000001a1b447239 */ /* 0x000fe200000014ff */
[----:B------:R-:W-:Y:S01]  /*75b0*/  IMAD R6, R3, UR45, R6 ;  /* 0x0000002d03067c24 */ /* 0x000fe2000f8e0206 */
[----:B------:R-:W-:Y:S01]  /*75c0*/  SHF.R.S32.HI R3, RZ, 0x18, R15 ;  /* 0x00000018ff037819 */ /* 0x000fe2000001140f */
[----:B------:R-:W-:Y:S01]  /*75d0*/  IMAD R9, R16, R9, RZ ;  /* 0x0000000910097224 */ /* 0x000fe200078e02ff */
[----:B------:R-:W-:Y:S01]  /*75e0*/  I2IP.S8.S32.SAT R17, R31, R30, RZ ;  /* 0x0000001e1f117239 */ /* 0x000fe200000014ff */
[----:B------:R-:W-:Y:S01]  /*75f0*/  IMAD R7, R12, UR45, R7 ;  /* 0x0000002d0c077c24 */ /* 0x000fe2000f8e0207 */
[----:B------:R-:W-:Y:S01]  /*7600*/  I2IP.S8.S32.SAT R66, R33, R32, R66 ;  /* 0x0000002021427239 */ /* 0x000fe20000001442 */
[----:B------:R-:W-:Y:S01]  /*7610*/  IMAD R8, R13, UR45, R8 ;  /* 0x0000002d0d087c24 */ /* 0x000fe2000f8e0208 */
[----:B------:R-:W-:Y:S01]  /*7620*/  I2IP.S8.S32.SAT R67, R37, R36, R67 ;  /* 0x0000002425437239 */ /* 0x000fe20000001443 */
[----:B------:R-:W-:Y:S01]  /*7630*/  IMAD R10, R16, R10, RZ ;  /* 0x0000000a100a7224 */ /* 0x000fe200078e02ff */
[----:B------:R-:W-:Y:S01]  /*7640*/  I2IP.S8.S32.SAT R20, R7, R6, RZ ;  /* 0x0000000607147239 */ /* 0x000fe200000014ff */
[----:B------:R-:W-:Y:S01]  /*7650*/  IMAD R9, R0, UR45, R9 ;  /* 0x0000002d00097c24 */ /* 0x000fe2000f8e0209 */
[----:B------:R-:W-:Y:S01]  /*7660*/  I2IP.S8.S32.SAT R68, R25, R24, R68 ;  /* 0x0000001819447239 */ /* 0x000fe20000001444 */
[----:B------:R-:W-:Y:S01]  /*7670*/  IMAD R11, R16, R11, RZ ;  /* 0x0000000b100b7224 */ /* 0x000fe200078e02ff */
[----:B------:R-:W-:Y:S01]  /*7680*/  I2IP.S8.S32.SAT R69, R29, R28, R17 ;  /* 0x0000001c1d457239 */ /* 0x000fe20000001411 */
[----:B------:R-:W-:Y:S01]  /*7690*/  IMAD R10, R3, UR45, R10 ;  /* 0x0000002d030a7c24 */ /* 0x000fe2000f8e020a */
[----:B------:R-:W-:Y:S01]  /*76a0*/  I2IP.S8.S32.SAT R14, R5, R4, R20 ;  /* 0x00000004050e7239 */ /* 0x000fe20000001414 */
[----:B------:R-:W-:Y:S01]  /*76b0*/  IMAD R11, R22, UR45, R11 ;  /* 0x0000002d160b7c24 */ /* 0x000fe2000f8e020b */
[----:B------:R-:W-:Y:S01]  /*76c0*/  NOP ;  /* 0x0000000000007918 */ /* 0x000fe20000000000 */
[----:B------:R-:W-:Y:S01]  /*76d0*/  SYNCS.ARRIVE.TRANS64.RED.A1T0 RZ, [UR4], RZ ;  /* 0x000000ffffff79a7 */ /* 0x000fe20008100404 */
[----:B------:R1:W-:Y:S01]  /*76e0*/  STS.64 [R56+UR46+0xf00], R66 ;  /* 0x000f004238007988 */ /* 0x0003e20008000a2e */
[----:B------:R-:W-:Y:S01]  /*76f0*/  UIADD3 UR6, UPT, UPT, UR39, 0x1, URZ ;  /* 0x0000000127067890 */ /* 0x000fe2000fffe0ff */
[----:B------:R-:W-:Y:S01]  /*7700*/  I2IP.S8.S32.SAT R21, R11, R10, RZ ;  /* 0x0000000a0b157239 */ /* 0x000fe200000014ff */
[----:B------:R-:W-:Y:S03]  /*7710*/  BSSY.RECONVERGENT B0, `(.L_x_124) ;  /* 0x0000020000007945 */ /* 0x000fe60003800200 */
[----:B------:R1:W-:Y:S01]  /*7720*/  STS.64 [R56+UR46+0x1300], R68 ;  /* 0x0013004438007988 */ /* 0x0003e20008000a2e */
[----:B------:R-:W-:Y:S05]  /*7730*/  I2IP.S8.S32.SAT R15, R9, R8, R21 ;  /* 0x00000008090f7239 */ /* 0x000fea0000001415 */
[----:B------:R1:W-:Y:S01]  /*7740*/  STS.64 [R56+UR46+0x1700], R14 ;  /* 0x0017000e38007988 */ /* 0x0003e20008000a2e */
[----:B------:R-:W-:Y:S01]  /*7750*/  @!PT LDS RZ, [RZ] ;  /* 0x00000000fffff984 */ /* 0x000fe20000000800 */
[----:B------:R-:W-:Y:S01]  /*7760*/  @!PT LDS RZ, [RZ] ;  /* 0x00000000fffff984 */ /* 0x000fe20000000800 */
[----:B------:R-:W-:Y:S01]  /*7770*/  @!PT LDS RZ, [RZ] ;  /* 0x00000000fffff984 */ /* 0x000fe20000000800 */
[----:B------:R-:W-:Y:S01]  /*7780*/  @!PT LDS RZ, [RZ] ;  /* 0x00000000fffff984 */ /* 0x000fe20000000800 */
[----:B------:R3:W-:Y:S06]  /*7790*/  MEMBAR.ALL.CTA ;  /* 0x0000000000007992 */ /* 0x0007ec0000008000 */
[----:B---3--:R-:W3:Y:S02]  /*77a0*/  FENCE.VIEW.ASYNC.S ;  /* 0x00000000000073c6 */ /* 0x008ee40000000000 */
[----:B---3--:R-:W-:Y:S06]  /*77b0*/  BAR.SYNC.DEFER_BLOCKING 0x1, 0x80 ;  /* 0x0042000000007b1d */ /* 0x008fec0000010000 */
[----:B------:R-:W-:Y:S05]  /*77c0*/  @P0 BRA `(.L_x_125) ;  /* 0x0000000000500947 */ /* 0x000fea0003800000 */
[----:B------:R-:W3:Y:S01]  /*77d0*/  LDCU.64 UR14, c[0x0][0x348] ;  /* 0x00006900ff0e77ac */ /* 0x000ee20008000a00 */
[----:B------:R-:W-:Y:S02]  /*77e0*/  UIMAD UR9, UR48, 0x30, URZ ;  /* 0x00000030300978a4 */ /* 0x000fe4000f8e02ff */
[----:B------:R-:W-:Y:S02]  /*77f0*/  USHF.L.U32 UR10, UR49, 0x6, URZ ;  /* 0x00000006310a7899 */ /* 0x000fe400080006ff */
[----:B------:R-:W-:Y:S01]  /*7800*/  UIADD3 UR8, UPT, UPT, UR46, 0xf00, URZ ;  /* 0x00000f002e087890 */ /* 0x000fe2000fffe0ff */
[----:B------:R-:W-:Y:S01]  /*7810*/  UMOV UR11, UR36 ;  /* 0x00000024000b7c82 */ /* 0x000fe20008000000 */
[----:B------:R-:W-:Y:S02]  /*7820*/  UIADD3 UR16, UPT, UPT, UR46, 0x1300, URZ ;  /* 0x000013002e107890 */ /* 0x000fe4000fffe0ff */
[----:B------:R-:W-:Y:S01]  /*7830*/  UIADD3 UR17, UPT, UPT, UR9, 0x10, URZ ;  /* 0x0000001009117890 */ /* 0x000fe2000fffe0ff */
[----:B------:R-:W-:Y:S01]  /*7840*/  UMOV UR19, UR36 ;  /* 0x0000002400137c82 */ /* 0x000fe20008000000 */
[----:B------:R-:W-:Y:S01]  /*7850*/  UMOV UR18, UR10 ;  /* 0x0000000a00127c82 */ /* 0x000fe20008000000 */
[----:B------:R-:W-:Y:S02]  /*7860*/  UIADD3 UR12, UPT, UPT, UR46, 0x1700, URZ ;  /* 0x000017002e0c7890 */ /* 0x000fe4000fffe0ff */
[----:B---3--:R-:W-:Y:S02]  /*7870*/  UIADD3 UR4, UP0, UPT, UR14, 0x680, URZ ;  /* 0x000006800e047890 */ /* 0x008fe4000ff1e0ff */
[----:B------:R-:W-:Y:S02]  /*7880*/  UIADD3 UR13, UPT, UPT, UR9, 0x20, URZ ;  /* 0x00000020090d7890 */ /* 0x000fe4000fffe0ff */
[----:B------:R-:W-:Y:S01]  /*7890*/  UIADD3.X UR5, UPT, UPT, URZ, UR15, URZ, UP0, !UPT ;  /* 0x0000000fff057290 */ /* 0x000fe200087fe4ff */
[----:B------:R-:W-:Y:S02]  /*78a0*/  UMOV UR14, UR10 ;  /* 0x0000000a000e7c82 */ /* 0x000fe40008000000 */
[----:B------:R-:W-:Y:S06]  /*78b0*/  UMOV UR15, UR36 ;  /* 0x00000024000f7c82 */ /* 0x000fec0008000000 */
[----:B------:R3:W-:Y:S01]  /*78c0*/  UTMASTG.3D [UR8], [UR4] ;  /* 0x00000008040073b5 */ /* 0x0007e20008010000 */
[----:B------:R3:W-:Y:S01]  /*78d0*/  UTMASTG.3D [UR16], [UR4] ;  /* 0x00000010040073b5 */ /* 0x0007e20008010000 */
[----:B------:R3:W-:Y:S01]  /*78e0*/  UTMASTG.3D [UR12], [UR4] ;  /* 0x0000000c040073b5 */ /* 0x0007e20008010000 */
[----:B------:R0:W-:Y:S01]  /*78f0*/  UTMACMDFLUSH ;  /* 0x00000000000079b7 */ /* 0x0001e20000000000 */
[----:B---3--:R-:W-:Y:S04]  /*7900*/  DEPBAR.LE SB0, 0x0 ;  /* 0x000080000000791a */ /* 0x008fe80000000000 */
.L_x_125:
[----:B------:R-:W-:Y:S05]  /*7910*/  BSYNC.RECONVERGENT B0 ;  /* 0x0000000000007941 */ /* 0x000fea0003800200 */
.L_x_124:
[----:B------:R-:W-:Y:S01]  /*7920*/  UISETP.NE.AND UP1, UPT, UR50, URZ, UPT ;  /* 0x000000ff3200728c */ /* 0x000fe2000bf25270 */
[----:B------:R-:W-:Y:S01]  /*7930*/  R2UR UR4, R59 ;  /* 0x000000003b0472ca */ /* 0x000fe200000e0000 */
[----:B------:R-:W-:Y:S01]  /*7940*/  UISETP.NE.AND UP0, UPT, UR6, 0x4, UPT ;  /* 0x000000040600788c */ /* 0x000fe2000bf05270 */
[----:B------:R-:W-:Y:S01]  /*7950*/  BAR.SYNC.DEFER_BLOCKING 0x1, 0x80 ;  /* 0x0042000000007b1d */ /* 0x000fe20000010000 */
[C---:B------:R-:W-:Y:S01]  /*7960*/  ISETP.NE.AND P0, PT, R61.reuse, 0x2, PT ;  /* 0x000000023d00780c */ /* 0x040fe20003f05270 */
[----:B------:R-:W-:Y:S02]  /*7970*/  UIADD3 UR48, UPT, UPT, UR37, UR61, URZ ;  /* 0x0000003d25307290 */ /* 0x000fe4000fffe0ff */
[----:B------:R-:W-:Y:S01]  /*7980*/  USEL UR39, UR6, URZ, UP0 ;  /* 0x000000ff06277287 */ /* 0x000fe20008000000 */
[----:B------:R-:W-:Y:S02]  /*7990*/  SEL R0, RZ, 0x1, P0 ;  /* 0x00000001ff007807 */ /* 0x000fe40000000000 */
[----:B------:R-:W-:Y:S02]  /*79a0*/  SEL R61, R61, RZ, P0 ;  /* 0x000000ff3d3d7207 */ /* 0x000fe40000000000 */
[----:B------:R-:W-:Y:S02]  /*79b0*/  LOP3.LUT R63, R63, R0, RZ, 0x3c, !PT ;  /* 0x000000003f3f7212 */ /* 0x000fe400078e3cff */
[----:B------:R-:W-:Y:S02]  /*79c0*/  UIADD3 UR49, UPT, UPT, UR38, UR4, URZ ;  /* 0x0000000426317290 */ /* 0x000fe4000fffe0ff */
[----:B------:R-:W-:Y:S06]  /*79d0*/  USEL UR4, URZ, 0x1, UP0 ;  /* 0x00000001ff047887 */ /* 0x000fec0008000000 */
[----:B------:R-:W-:Y:S01]  /*79e0*/  LOP3.LUT R64, R64, UR4, RZ, 0x3c, !PT ;  /* 0x0000000440407c12 */ /* 0x000fe2000f8e3cff */
[----:B------:R-:W-:Y:S01]  /*79f0*/  UMOV UR36, UR60 ;  /* 0x0000003c00247c82 */ /* 0x000fe20008000000 */
[----:B------:R-:W-:Y:S05]  /*7a00*/  BRA.U UP1, `(.L_x_126) ;  /* 0xffffffe501387547 */ /* 0x000fea000b83ffff */
[----:B------:R-:W-:Y:S05]  /*7a10*/  EXIT ;  /* 0x000000000000794d */ /* 0x000fea0003800000 */
.L_x_25:
[----:B---3--:R3:W4:Y:S02]  /*7a20*/  SYNCS.PHASECHK.TRANS64.TRYWAIT P0, [R3+URZ+0x280], R2 ;  /* 0x00028002030075a7 */ /* 0x00872400080011ff */
[----:B----4-:R-:W-:Y:S05]  /*7a30*/  @!P0 NANOSLEEP.SYNCS 0x989680 ;  /* 0x009896800000895d */ /* 0x010fea0003900000 */
[----:B------:R-:W4:Y:S02]  /*7a40*/  @!P0 SYNCS.PHASECHK.TRANS64 P0, [R3+URZ+0x280], R2 ;  /* 0x00028002030085a7 */ /* 0x000f2400080010ff */
[----:B----4-:R-:W-:Y:S05]  /*7a50*/  @!P0 BRA `(.L_x_25) ;  /* 0xfffffffc00f08947 */ /* 0x010fea000383ffff */
[----:B------:R-:W-:Y:S05]  /*7a60*/  BRA `(.L_x_127) ;  /* 0xffffffa0004c7947 */ /* 0x000fea000383ffff */
.L_x_28:
[----:B--2---:R-:W-:Y:S07]  /*7a70*/  MOV R0, UR33 ;  /* 0x0000002100007c02 */ /* 0x004fee0008000f00 */
.L_x_128:
[----:B--2---:R2:W3:Y:S02]  /*7a80*/  SYNCS.PHASECHK.TRANS64.TRYWAIT P0, [R0+URZ+0xf8], R3 ;  /* 0x0000f803000075a7 */ /* 0x0044e400080011ff */
[----:B---3--:R-:W-:Y:S05]  /*7a90*/  @!P0 NANOSLEEP.SYNCS 0x989680 ;  /* 0x009896800000895d */ /* 0x008fea0003900000 */
[----:B------:R-:W3:Y:S02]  /*7aa0*/  @!P0 SYNCS.PHASECHK.TRANS64 P0, [R0+URZ+0xf8], R3 ;  /* 0x0000f803000085a7 */ /* 0x000ee400080010ff */
[----:B---3--:R-:W-:Y:S05]  /*7ab0*/  @!P0 BRA `(.L_x_128) ;  /* 0xfffffffc00f08947 */ /* 0x008fea000383ffff */
[----:B------:R-:W-:Y:S05]  /*7ac0*/  BRA `(.L_x_27) ;  /* 0xffffffa000947947 */ /* 0x000fea000383ffff */
.L_x_35:
[----:B-1----:R-:W-:Y:S07]  /*7ad0*/  MOV R0, UR17 ;  /* 0x0000001100007c02 */ /* 0x002fee0008000f00 */
.L_x_129:
[----:B-1----:R1:W2:Y:S02]  /*7ae0*/  SYNCS.PHASECHK.TRANS64.TRYWAIT P0, [R0+URZ+0xf8], R3 ;  /* 0x0000f803000075a7 */ /* 0x0022a400080011ff */
[----:B--2---:R-:W-:Y:S05]  /*7af0*/  @!P0 NANOSLEEP.SYNCS 0x989680 ;  /* 0x009896800000895d */ /* 0x004fea0003900000 */
[----:B------:R-:W2:Y:S02]  /*7b00*/  @!P0 SYNCS.PHASECHK.TRANS64 P0, [R0+URZ+0xf8], R3 ;  /* 0x0000f803000085a7 */ /* 0x000ea400080010ff */
[----:B--2---:R-:W-:Y:S05]  /*7b10*/  @!P0 BRA `(.L_x_129) ;  /* 0xfffffffc00f08947 */ /* 0x004fea000383ffff */
[----:B------:R-:W-:Y:S05]  /*7b20*/  BRA `(.L_x_34) ;  /* 0xffffffa400507947 */ /* 0x000fea000383ffff */
.L_x_40:
[----:B-1----:R1:W2:Y:S02]  /*7b30*/  SYNCS.PHASECHK.TRANS64.TRYWAIT P0, [R3+URZ+0x210], R0 ;  /* 0x00021000030075a7 */ /* 0x0022a400080011ff */
[----:B--2---:R-:W-:Y:S05]  /*7b40*/  @!P0 NANOSLEEP.SYNCS 0x989680 ;  /* 0x009896800000895d */ /* 0x004fea0003900000 */
[----:B------:R-:W2:Y:S02]  /*7b50*/  @!P0 SYNCS.PHASECHK.TRANS64 P0, [R3+URZ+0x210], R0 ;  /* 0x00021000030085a7 */ /* 0x000ea400080010ff */
[----:B--2---:R-:W-:Y:S05]  /*7b60*/  @!P0 BRA `(.L_x_40) ;  /* 0xfffffffc00f08947 */ /* 0x004fea000383ffff */
[----:B------:R-:W-:Y:S05]  /*7b70*/  BRA `(.L_x_130) ;  /* 0xffffffa400f47947 */ /* 0x000fea000383ffff */
.L_x_44:
[----:B-1----:R-:W-:-:S07]  /*7b80*/  MOV R0, UR4 ;  /* 0x0000000400007c02 */ /* 0x002fce0008000f00 */
.L_x_131:
[----:B-1----:R1:W2:Y:S02]  /*7b90*/  SYNCS.PHASECHK.TRANS64.TRYWAIT P0, [R0+URZ], R3 ;  /* 0x00000003000075a7 */ /* 0x0022a400080011ff */
[----:B--2---:R-:W-:Y:S05]  /*7ba0*/  @!P0 NANOSLEEP.SYNCS 0x989680 ;  /* 0x009896800000895d */ /* 0x004fea0003900000 */
[----:B------:R-:W2:Y:S02]  /*7bb0*/  @!P0 SYNCS.PHASECHK.TRANS64 P0, [R0+URZ], R3 ;  /* 0x00000003000085a7 */ /* 0x000ea400080010ff */
[----:B--2---:R-:W-:Y:S05]  /*7bc0*/  @!P0 BRA `(.L_x_131) ;  /* 0xfffffffc00f08947 */ /* 0x004fea000383ffff */
[----:B------:R-:W-:Y:S05]  /*7bd0*/  BRA `(.L_x_132) ;  /* 0xffffffac009c7947 */ /* 0x000fea000383ffff */
.L_x_45:
[----:B------:R-:W-:-:S07]  /*7be0*/  MOV R0, UR5 ;  /* 0x0000000500007c02 */ /* 0x000fce0008000f00 */
.L_x_133:
[----:B-1----:R1:W2:Y:S02]  /*7bf0*/  SYNCS.PHASECHK.TRANS64.TRYWAIT P0, [R0+URZ], R3 ;  /* 0x00000003000075a7 */ /* 0x0022a400080011ff */
[----:B--2---:R-:W-:Y:S05]  /*7c00*/  @!P0 NANOSLEEP.SYNCS 0x989680 ;  /* 0x009896800000895d */ /* 0x004fea0003900000 */
[----:B------:R-:W2:Y:S02]  /*7c10*/  @!P0 SYNCS.PHASECHK.TRANS64 P0, [R0+URZ], R3 ;  /* 0x00000003000085a7 */ /* 0x000ea400080010ff */
[----:B--2---:R-:W-:Y:S05]  /*7c20*/  @!P0 BRA `(.L_x_133) ;  /* 0xfffffffc00f08947 */ /* 0x004fea000383ffff */
[----:B------:R-:W-:Y:S05]  /*7c30*/  BRA `(.L_x_134) ;  /* 0xffffffac00a87947 */ /* 0x000fea000383ffff */
.L_x_46:
[----:B------:R-:W-:-:S07]  /*7c40*/  MOV R0, UR5 ;  /* 0x0000000500007c02 */ /* 0x000fce0008000f00 */
.L_x_135:
[----:B-1----:R1:W2:Y:S02]  /*7c50*/  SYNCS.PHASECHK.TRANS64.TRYWAIT P0, [R0+URZ], R3 ;  /* 0x00000003000075a7 */ /* 0x0022a400080011ff */
[----:B--2---:R-:W-:Y:S05]  /*7c60*/  @!P0 NANOSLEEP.SYNCS 0x989680 ;  /* 0x009896800000895d */ /* 0x004fea0003900000 */
[----:B------:R-:W2:Y:S02]  /*7c70*/  @!P0 SYNCS.PHASECHK.TRANS64 P0, [R0+URZ], R3 ;  /* 0x00000003000085a7 */ /* 0x000ea400080010ff */
[----:B--2---:R-:W-:Y:S05]  /*7c80*/  @!P0 BRA `(.L_x_135) ;  /* 0xfffffffc00f08947 */ /* 0x004fea000383ffff */
[----:B------:R-:W-:Y:S05]  /*7c90*/  BRA `(.L_x_136) ;  /* 0xffffffac00b47947 */ /* 0x000fea000383ffff */
.L_x_47:
[----:B------:R-:W-:-:S07]  /*7ca0*/  MOV R0, UR5 ;  /* 0x0000000500007c02 */ /* 0x000fce0008000f00 */
.L_x_137:
[----:B-1----:R1:W2:Y:S02]  /*7cb0*/  SYNCS.PHASECHK.TRANS64.TRYWAIT P0, [R0+URZ], R3 ;  /* 0x00000003000075a7 */ /* 0x0022a400080011ff */
[----:B--2---:R-:W-:Y:S05]  /*7cc0*/  @!P0 NANOSLEEP.SYNCS 0x989680 ;  /* 0x009896800000895d */ /* 0x004fea0003900000 */
[----:B------:R-:W2:Y:S02]  /*7cd0*/  @!P0 SYNCS.PHASECHK.TRANS64 P0, [R0+URZ], R3 ;  /* 0x00000003000085a7 */ /* 0x000ea400080010ff */
[----:B--2---:R-:W-:Y:S05]  /*7ce0*/  @!P0 BRA `(.L_x_137) ;  /* 0xfffffffc00f08947 */ /* 0x004fea000383ffff */
[----:B------:R-:W-:Y:S05]  /*7cf0*/  BRA `(.L_x_138) ;  /* 0xffffffac00c07947 */ /* 0x000fea000383ffff */
.L_x_48:
[----:B------:R-:W-:-:S07]  /*7d00*/  MOV R0, UR5 ;  /* 0x0000000500007c02 */ /* 0x000fce0008000f00 */
.L_x_139:
[----:B-1----:R1:W2:Y:S02]  /*7d10*/  SYNCS.PHASECHK.TRANS64.TRYWAIT P0, [R0+URZ], R3 ;  /* 0x00000003000075a7 */ /* 0x0022a400080011ff */
[----:B--2---:R-:W-:Y:S05]  /*7d20*/  @!P0 NANOSLEEP.SYNCS 0x989680 ;  /* 0x009896800000895d */ /* 0x004fea0003900000 */
[----:B------:R-:W2:Y:S02]  /*7d30*/  @!P0 SYNCS.PHASECHK.TRANS64 P0, [R0+URZ], R3 ;  /* 0x00000003000085a7 */ /* 0x000ea400080010ff */
[----:B--2---:R-:W-:Y:S05]  /*7d40*/  @!P0 BRA `(.L_x_139) ;  /* 0xfffffffc00f08947 */ /* 0x004fea000383ffff */
[----:B------:R-:W-:Y:S05]  /*7d50*/  BRA `(.L_x_140) ;  /* 0xffffffac00cc7947 */ /* 0x000fea000383ffff */
.L_x_49:
[----:B------:R-:W-:-:S07]  /*7d60*/  MOV R0, UR5 ;  /* 0x0000000500007c02 */ /* 0x000fce0008000f00 */
.L_x_141:
[----:B-1----:R1:W2:Y:S02]  /*7d70*/  SYNCS.PHASECHK.TRANS64.TRYWAIT P0, [R0+URZ], R3 ;  /* 0x00000003000075a7 */ /* 0x0022a400080011ff */
[----:B--2---:R-:W-:Y:S05]  /*7d80*/  @!P0 NANOSLEEP.SYNCS 0x989680 ;  /* 0x009896800000895d */ /* 0x004fea0003900000 */
[----:B------:R-:W2:Y:S02]  /*7d90*/  @!P0 SYNCS.PHASECHK.TRANS64 P0, [R0+URZ], R3 ;  /* 0x00000003000085a7 */ /* 0x000ea400080010ff */
[----:B--2---:R-:W-:Y:S05]  /*7da0*/  @!P0 BRA `(.L_x_141) ;  /* 0xfffffffc00f08947 */ /* 0x004fea000383ffff */
[----:B------:R-:W-:Y:S05]  /*7db0*/  BRA `(.L_x_142) ;  /* 0xffffffac00d87947 */ /* 0x000fea000383ffff */
.L_x_50:
[----:B------:R-:W-:-:S07]  /*7dc0*/  MOV R0, UR5 ;  /* 0x0000000500007c02 */ /* 0x000fce0008000f00 */
.L_x_143:
[----:B-1----:R1:W2:Y:S02]  /*7dd0*/  SYNCS.PHASECHK.TRANS64.TRYWAIT P0, [R0+URZ], R3 ;  /* 0x00000003000075a7 */ /* 0x0022a400080011ff */
[----:B--2---:R-:W-:Y:S05]  /*7de0*/  @!P0 NANOSLEEP.SYNCS 0x989680 ;  /* 0x009896800000895d */ /* 0x004fea0003900000 */
[----:B------:R-:W2:Y:S02]  /*7df0*/  @!P0 SYNCS.PHASECHK.TRANS64 P0, [R0+URZ], R3 ;  /* 0x00000003000085a7 */ /* 0x000ea400080010ff */
[----:B--2---:R-:W-:Y:S05]  /*7e00*/  @!P0 BRA `(.L_x_143) ;  /* 0xfffffffc00f08947 */ /* 0x004fea000383ffff */
[----:B------:R-:W-:Y:S05]  /*7e10*/  BRA `(.L_x_144) ;  /* 0xffffffac00e47947 */ /* 0x000fea000383ffff */
.L_x_51:
[----:B------:R-:W-:-:S07]  /*7e20*/  MOV R0, UR5 ;  /* 0x0000000500007c02 */ /* 0x000fce0008000f00 */
.L_x_145:
[----:B-1----:R1:W2:Y:S02]  /*7e30*/  SYNCS.PHASECHK.TRANS64.TRYWAIT P0, [R0+URZ], R3 ;  /* 0x00000003000075a7 */ /* 0x0022a400080011ff */
[----:B--2---:R-:W-:Y:S05]  /*7e40*/  @!P0 NANOSLEEP.SYNCS 0x989680 ;  /* 0x009896800000895d */ /* 0x004fea0003900000 */
[----:B------:R-:W2:Y:S02]  /*7e50*/  @!P0 SYNCS.PHASECHK.TRANS64 P0, [R0+URZ], R3 ;  /* 0x00000003000085a7 */ /* 0x000ea400080010ff */
[----:B--2---:R-:W-:Y:S05]  /*7e60*/  @!P0 BRA `(.L_x_145) ;  /* 0xfffffffc00f08947 */ /* 0x004fea000383ffff */
[----:B------:R-:W-:Y:S05]  /*7e70*/  BRA `(.L_x_146) ;  /* 0xffffffac00f07947 */ /* 0x000fea000383ffff */
.L_x_52:
[----:B------:R-:W-:-:S07]  /*7e80*/  MOV R0, UR5 ;  /* 0x0000000500007c02 */ /* 0x000fce0008000f00 */
.L_x_147:
[----:B-1----:R1:W2:Y:S02]  /*7e90*/  SYNCS.PHASECHK.TRANS64.TRYWAIT P0, [R0+URZ], R3 ;  /* 0x00000003000075a7 */ /* 0x0022a400080011ff */
[----:B--2---:R-:W-:Y:S05]  /*7ea0*/  @!P0 NANOSLEEP.SYNCS 0x989680 ;  /* 0x009896800000895d */ /* 0x004fea0003900000 */
[----:B------:R-:W2:Y:S02]  /*7eb0*/  @!P0 SYNCS.PHASECHK.TRANS64 P0, [R0+URZ], R3 ;  /* 0x00000003000085a7 */ /* 0x000ea400080010ff */
[----:B--2---:R-:W-:Y:S05]  /*7ec0*/  @!P0 BRA `(.L_x_147) ;  /* 0xfffffffc00f08947 */ /* 0x004fea000383ffff */
[----:B------:R-:W-:Y:S05]  /*7ed0*/  BRA `(.L_x_148) ;  /* 0xffffffac00fc7947 */ /* 0x000fea000383ffff */
.L_x_53:
[----:B------:R-:W-:-:S07]  /*7ee0*/  MOV R0, UR5 ;  /* 0x0000000500007c02 */ /* 0x000fce0008000f00 */
.L_x_149:
[----:B-1----:R1:W2:Y:S02]  /*7ef0*/  SYNCS.PHASECHK.TRANS64.TRYWAIT P0, [R0+URZ], R3 ;  /* 0x00000003000075a7 */ /* 0x0022a400080011ff */
[----:B--2---:R-:W-:Y:S05]  /*7f00*/  @!P0 NANOSLEEP.SYNCS 0x989680 ;  /* 0x009896800000895d */ /* 0x004fea0003900000 */
[----:B------:R-:W2:Y:S02]  /*7f10*/  @!P0 SYNCS.PHASECHK.TRANS64 P0, [R0+URZ], R3 ;  /* 0x00000003000085a7 */ /* 0x000ea400080010ff */
[----:B--2---:R-:W-:Y:S05]  /*7f20*/  @!P0 BRA `(.L_x_149) ;  /* 0xfffffffc00f08947 */ /* 0x004fea000383ffff */
[----:B------:R-:W-:Y:S05]  /*7f30*/  BRA `(.L_x_150) ;  /* 0xffffffb000087947 */ /* 0x000fea000383ffff */
.L_x_54:
[----:B------:R-:W-:-:S07]  /*7f40*/  MOV R0, UR5 ;  /* 0x0000000500007c02 */ /* 0x000fce0008000f00 */
.L_x_151:
[----:B-1----:R1:W2:Y:S02]  /*7f50*/  SYNCS.PHASECHK.TRANS64.TRYWAIT P0, [R0+URZ], R3 ;  /* 0x00000003000075a7 */ /* 0x0022a400080011ff */
[----:B--2---:R-:W-:Y:S05]  /*7f60*/  @!P0 NANOSLEEP.SYNCS 0x989680 ;  /* 0x009896800000895d */ /* 0x004fea0003900000 */
[----:B------:R-:W2:Y:S02]  /*7f70*/  @!P0 SYNCS.PHASECHK.TRANS64 P0, [R0+URZ], R3 ;  /* 0x00000003000085a7 */ /* 0x000ea400080010ff */
[----:B--2---:R-:W-:Y:S05]  /*7f80*/  @!P0 BRA `(.L_x_151) ;  /* 0xfffffffc00f08947 */ /* 0x004fea000383ffff */
[----:B------:R-:W-:Y:S05]  /*7f90*/  BRA `(.L_x_152) ;  /* 0xffffffb000147947 */ /* 0x000fea000383ffff */
.L_x_55:
[----:B------:R-:W-:-:S07]  /*7fa0*/  MOV R0, UR5 ;  /* 0x0000000500007c02 */ /* 0x000fce0008000f00 */
.L_x_153:
[----:B-1----:R1:W2:Y:S02]  /*7fb0*/  SYNCS.PHASECHK.TRANS64.TRYWAIT P0, [R0+URZ], R3 ;  /* 0x00000003000075a7 */ /* 0x0022a400080011ff */
[----:B--2---:R-:W-:Y:S05]  /*7fc0*/  @!P0 NANOSLEEP.SYNCS 0x989680 ;  /* 0x009896800000895d */ /* 0x004fea0003900000 */
[----:B------:R-:W2:Y:S02]  /*7fd0*/  @!P0 SYNCS.PHASECHK.TRANS64 P0, [R0+URZ], R3 ;  /* 0x00000003000085a7 */ /* 0x000ea400080010ff */
[----:B--2---:R-:W-:Y:S05]  /*7fe0*/  @!P0 BRA `(.L_x_153) ;  /* 0xfffffffc00f08947 */ /* 0x004fea000383ffff */
[----:B------:R-:W-:Y:S05]  /*7ff0*/  BRA `(.L_x_154) ;  /* 0xffffffb000207947 */ /* 0x000fea000383ffff */
.L_x_56:
[----:B------:R-:W-:-:S07]  /*8000*/  MOV R0, UR5 ;  /* 0x0000000500007c02 */ /* 0x000fce0008000f00 */
.L_x_155:
[----:B-1----:R1:W2:Y:S02]  /*8010*/  SYNCS.PHASECHK.TRANS64.TRYWAIT P0, [R0+URZ], R3 ;  /* 0x00000003000075a7 */ /* 0x0022a400080011ff */
[----:B--2---:R-:W-:Y:S05]  /*8020*/  @!P0 NANOSLEEP.SYNCS 0x989680 ;  /* 0x009896800000895d */ /* 0x004fea0003900000 */
[----:B------:R-:W2:Y:S02]  /*8030*/  @!P0 SYNCS.PHASECHK.TRANS64 P0, [R0+URZ], R3 ;  /* 0x00000003000085a7 */ /* 0x000ea400080010ff */
[----:B--2---:R-:W-:Y:S05]  /*8040*/  @!P0 BRA `(.L_x_155) ;  /* 0xfffffffc00f08947 */ /* 0x004fea000383ffff */
[----:B------:R-:W-:Y:S05]  /*8050*/  BRA `(.L_x_156) ;  /* 0xffffffb0002c7947 */ /* 0x000fea000383ffff */
.L_x_57:
[----:B------:R-:W-:-:S07]  /*8060*/  MOV R0, UR5 ;  /* 0x0000000500007c02 */ /* 0x000fce0008000f00 */
.L_x_157:
[----:B-1----:R1:W2:Y:S02]  /*8070*/  SYNCS.PHASECHK.TRANS64.TRYWAIT P0, [R0+URZ], R3 ;  /* 0x00000003000075a7 */ /* 0x0022a400080011ff */
[----:B--2---:R-:W-:Y:S05]  /*8080*/  @!P0 NANOSLEEP.SYNCS 0x989680 ;  /* 0x009896800000895d */ /* 0x004fea0003900000 */
[----:B------:R-:W2:Y:S02]  /*8090*/  @!P0 SYNCS.PHASECHK.TRANS64 P0, [R0+URZ], R3 ;  /* 0x00000003000085a7 */ /* 0x000ea400080010ff */
[----:B--2---:R-:W-:Y:S05]  /*80a0*/  @!P0 BRA `(.L_x_157) ;  /* 0xfffffffc00f08947 */ /* 0x004fea000383ffff */
[----:B------:R-:W-:Y:S05]  /*80b0*/  BRA `(.L_x_158) ;  /* 0xffffffb000387947 */ /* 0x000fea000383ffff */
.L_x_58:
[----:B------:R-:W-:-:S07]  /*80c0*/  MOV R0, UR5 ;  /* 0x0000000500007c02 */ /* 0x000fce0008000f00 */
.L_x_159:
[----:B-1----:R1:W2:Y:S02]  /*80d0*/  SYNCS.PHASECHK.TRANS64.TRYWAIT P0, [R0+URZ], R3 ;  /* 0x00000003000075a7 */ /* 0x0022a400080011ff */
[----:B--2---:R-:W-:Y:S05]  /*80e0*/  @!P0 NANOSLEEP.SYNCS 0x989680 ;  /* 0x009896800000895d */ /* 0x004fea0003900000 */
[----:B------:R-:W2:Y:S02]  /*80f0*/  @!P0 SYNCS.PHASECHK.TRANS64 P0, [R0+URZ], R3 ;  /* 0x00000003000085a7 */ /* 0x000ea400080010ff */
[----:B--2---:R-:W-:Y:S05]  /*8100*/  @!P0 BRA `(.L_x_159) ;  /* 0xfffffffc00f08947 */ /* 0x004fea000383ffff */
[----:B------:R-:W-:Y:S05]  /*8110*/  BRA `(.L_x_160) ;  /* 0xffffffb000447947 */ /* 0x000fea000383ffff */
.L_x_59:
[----:B------:R-:W-:-:S07]  /*8120*/  MOV R0, UR5 ;  /* 0x0000000500007c02 */ /* 0x000fce0008000f00 */
.L_x_161:
[----:B-1----:R1:W2:Y:S02]  /*8130*/  SYNCS.PHASECHK.TRANS64.TRYWAIT P0, [R0+URZ], R3 ;  /* 0x00000003000075a7 */ /* 0x0022a400080011ff */
[----:B--2---:R-:W-:Y:S05]  /*8140*/  @!P0 NANOSLEEP.SYNCS 0x989680 ;  /* 0x009896800000895d */ /* 0x004fea0003900000 */
[----:B------:R-:W2:Y:S02]  /*8150*/  @!P0 SYNCS.PHASECHK.TRANS64 P0, [R0+URZ], R3 ;  /* 0x00000003000085a7 */ /* 0x000ea400080010ff */
[----:B--2---:R-:W-:Y:S05]  /*8160*/  @!P0 BRA `(.L_x_161) ;  /* 0xfffffffc00f08947 */ /* 0x004fea000383ffff */
[----:B------:R-:W-:Y:S05]  /*8170*/  BRA `(.L_x_162) ;  /* 0xffffffb000507947 */ /* 0x000fea000383ffff */
.L_x_60:
[----:B------:R-:W-:-:S07]  /*8180*/  MOV R0, UR5 ;  /* 0x0000000500007c02 */ /* 0x000fce0008000f00 */
.L_x_163:
[----:B-1----:R1:W2:Y:S02]  /*8190*/  SYNCS.PHASECHK.TRANS64.TRYWAIT P0, [R0+URZ], R3 ;  /* 0x00000003000075a7 */ /* 0x0022a400080011ff */
[----:B--2---:R-:W-:Y:S05]  /*81a0*/  @!P0 NANOSLEEP.SYNCS 0x989680 ;  /* 0x009896800000895d */ /* 0x004fea0003900000 */
[----:B------:R-:W2:Y:S02]  /*81b0*/  @!P0 SYNCS.PHASECHK.TRANS64 P0, [R0+URZ], R3 ;  /* 0x00000003000085a7 */ /* 0x000ea400080010ff */
[----:B--2---:R-:W-:Y:S05]  /*81c0*/  @!P0 BRA `(.L_x_163) ;  /* 0xfffffffc00f08947 */ /* 0x004fea000383ffff */
[----:B------:R-:W-:Y:S05]  /*81d0*/  BRA `(.L_x_164) ;  /* 0xffffffb0005c7947 */ /* 0x000fea000383ffff */
.L_x_61:
[----:B------:R-:W-:-:S07]  /*81e0*/  MOV R0, UR5 ;  /* 0x0000000500007c02 */ /* 0x000fce0008000f00 */
.L_x_165:
[----:B-1----:R1:W2:Y:S02]  /*81f0*/  SYNCS.PHASECHK.TRANS64.TRYWAIT P0, [R0+URZ], R3 ;  /* 0x00000003000075a7 */ /* 0x0022a400080011ff */
[----:B--2---:R-:W-:Y:S05]  /*8200*/  @!P0 NANOSLEEP.SYNCS 0x989680 ;  /* 0x009896800000895d */ /* 0x004fea0003900000 */
[----:B------:R-:W2:Y:S02]  /*8210*/  @!P0 SYNCS.PHASECHK.TRANS64 P0, [R0+URZ], R3 ;  /* 0x00000003000085a7 */ /* 0x000ea400080010ff */
[----:B--2---:R-:W-:Y:S05]  /*8220*/  @!P0 BRA `(.L_x_165) ;  /* 0xfffffffc00f08947 */ /* 0x004fea000383ffff */
[----:B------:R-:W-:Y:S05]  /*8230*/  BRA `(.L_x_166) ;  /* 0xffffffb000687947 */ /* 0x000fea000383ffff */
.L_x_62:
[----:B------:R-:W-:-:S07]  /*8240*/  MOV R0, UR5 ;  /* 0x0000000500007c02 */ /* 0x000fce0008000f00 */
.L_x_167:
[----:B-1----:R1:W2:Y:S02]  /*8250*/  SYNCS.PHASECHK.TRANS64.TRYWAIT P0, [R0+URZ], R3 ;  /* 0x00000003000075a7 */ /* 0x0022a400080011ff */
[----:B--2---:R-:W-:Y:S05]  /*8260*/  @!P0 NANOSLEEP.SYNCS 0x989680 ;  /* 0x009896800000895d */ /* 0x004fea0003900000 */
[----:B------:R-:W2:Y:S02]  /*8270*/  @!P0 SYNCS.PHASECHK.TRANS64 P0, [R0+URZ], R3 ;  /* 0x00000003000085a7 */ /* 0x000ea400080010ff */
[----:B--2---:R-:W-:Y:S05]  /*8280*/  @!P0 BRA `(.L_x_167) ;  /* 0xfffffffc00f08947 */ /* 0x004fea000383ffff */
[----:B------:R-:W-:Y:S05]  /*8290*/  BRA `(.L_x_168) ;  /* 0xffffffb000747947 */ /* 0x000fea000383ffff */
.L_x_63:
[----:B------:R-:W-:-:S07]  /*82a0*/  MOV R0, UR5 ;  /* 0x0000000500007c02 */ /* 0x000fce0008000f00 */
.L_x_169:
[----:B-1----:R1:W2:Y:S02]  /*82b0*/  SYNCS.PHASECHK.TRANS64.TRYWAIT P0, [R0+URZ], R3 ;  /* 0x00000003000075a7 */ /* 0x0022a400080011ff */
[----:B--2---:R-:W-:Y:S05]  /*82c0*/  @!P0 NANOSLEEP.SYNCS 0x989680 ;  /* 0x009896800000895d */ /* 0x004fea0003900000 */
[----:B------:R-:W2:Y:S02]  /*82d0*/  @!P0 SYNCS.PHASECHK.TRANS64 P0, [R0+URZ], R3 ;  /* 0x00000003000085a7 */ /* 0x000ea400080010ff */
[----:B--2---:R-:W-:Y:S05]  /*82e0*/  @!P0 BRA `(.L_x_169) ;  /* 0xfffffffc00f08947 */ /* 0x004fea000383ffff */
[----:B------:R-:W-:Y:S05]  /*82f0*/  BRA `(.L_x_170) ;  /* 0xffffffb000807947 */ /* 0x000fea000383ffff */
.L_x_64:
[----:B------:R-:W-:-:S07]  /*8300*/  MOV R0, UR5 ;  /* 0x0000000500007c02 */ /* 0x000fce0008000f00 */
.L_x_171:
[----:B-1----:R1:W2:Y:S02]  /*8310*/  SYNCS.PHASECHK.TRANS64.TRYWAIT P0, [R0+URZ], R3 ;  /* 0x00000003000075a7 */ /* 0x0022a400080011ff */
[----:B--2---:R-:W-:Y:S05]  /*8320*/  @!P0 NANOSLEEP.SYNCS 0x989680 ;  /* 0x009896800000895d */ /* 0x004fea0003900000 */
[----:B------:R-:W2:Y:S02]  /*8330*/  @!P0 SYNCS.PHASECHK.TRANS64 P0, [R0+URZ], R3 ;  /* 0x00000003000085a7 */ /* 0x000ea400080010ff */
[----:B--2---:R-:W-:Y:S05]  /*8340*/  @!P0 BRA `(.L_x_171) ;  /* 0xfffffffc00f08947 */ /* 0x004fea000383ffff */
[----:B------:R-:W-:Y:S05]  /*8350*/  BRA `(.L_x_172) ;  /* 0xffffffb0008c7947 */ /* 0x000fea000383ffff */
.L_x_65:
[----:B------:R-:W-:-:S07]  /*8360*/  MOV R0, UR5 ;  /* 0x0000000500007c02 */ /* 0x000fce0008000f00 */
.L_x_173:
[----:B-1----:R1:W2:Y:S02]  /*8370*/  SYNCS.PHASECHK.TRANS64.TRYWAIT P0, [R0+URZ], R3 ;  /* 0x00000003000075a7 */ /* 0x0022a400080011ff */
[----:B--2---:R-:W-:Y:S05]  /*8380*/  @!P0 NANOSLEEP.SYNCS 0x989680 ;  /* 0x009896800000895d */ /* 0x004fea0003900000 */
[----:B------:R-:W2:Y:S02]  /*8390*/  @!P0 SYNCS.PHASECHK.TRANS64 P0, [R0+URZ], R3 ;  /* 0x00000003000085a7 */ /* 0x000ea400080010ff */
[----:B--2---:R-:W-:Y:S05]  /*83a0*/  @!P0 BRA `(.L_x_173) ;  /* 0xfffffffc00f08947 */ /* 0x004fea000383ffff */
[----:B------:R-:W-:Y:S05]  /*83b0*/  BRA `(.L_x_174) ;  /* 0xffffffb000987947 */ /* 0x000fea000383ffff */
.L_x_66:
[----:B------:R-:W-:-:S07]  /*83c0*/  MOV R0, UR5 ;  /* 0x0000000500007c02 */ /* 0x000fce0008000f00 */
.L_x_175:
[----:B-1----:R1:W2:Y:S02]  /*83d0*/  SYNCS.PHASECHK.TRANS64.TRYWAIT P0, [R0+URZ], R3 ;  /* 0x00000003000075a7 */ /* 0x0022a400080011ff */
[----:B--2---:R-:W-:Y:S05]  /*83e0*/  @!P0 NANOSLEEP.SYNCS 0x989680 ;  /* 0x009896800000895d */ /* 0x004fea0003900000 */
[----:B------:R-:W2:Y:S02]  /*83f0*/  @!P0 SYNCS.PHASECHK.TRANS64 P0, [R0+URZ], R3 ;  /* 0x00000003000085a7 */ /* 0x000ea400080010ff */
[----:B--2---:R-:W-:Y:S05]  /*8400*/  @!P0 BRA `(.L_x_175) ;  /* 0xfffffffc00f08947 */ /* 0x004fea000383ffff */
[----:B------:R-:W-:Y:S05]  /*8410*/  BRA `(.L_x_176) ;  /* 0xffffffb000a47947 */ /* 0x000fea000383ffff */
.L_x_67:
[----:B------:R-:W-:-:S07]  /*8420*/  MOV R0, UR5 ;  /* 0x0000000500007c02 */ /* 0x000fce0008000f00 */
.L_x_177:
[----:B-1----:R1:W2:Y:S02]  /*8430*/  SYNCS.PHASECHK.TRANS64.TRYWAIT P0, [R0+URZ], R3 ;  /* 0x00000003000075a7 */ /* 0x0022a400080011ff */
[----:B--2---:R-:W-:Y:S05]  /*8440*/  @!P0 NANOSLEEP.SYNCS 0x989680 ;  /* 0x009896800000895d */ /* 0x004fea0003900000 */
[----:B------:R-:W2:Y:S02]  /*8450*/  @!P0 SYNCS.PHASECHK.TRANS64 P0, [R0+URZ], R3 ;  /* 0x00000003000085a7 */ /* 0x000ea400080010ff */
[----:B--2---:R-:W-:Y:S05]  /*8460*/  @!P0 BRA `(.L_x_177) ;  /* 0xfffffffc00f08947 */ /* 0x004fea000383ffff */
[----:B------:R-:W-:Y:S05]  /*8470*/  BRA `(.L_x_178) ;  /* 0xffffffb000b07947 */ /* 0x000fea000383ffff */
.L_x_68:
[----:B------:R-:W-:-:S07]  /*8480*/  MOV R0, UR5 ;  /* 0x0000000500007c02 */ /* 0x000fce0008000f00 */
.L_x_179:
[----:B-1----:R1:W2:Y:S02]  /*8490*/  SYNCS.PHASECHK.TRANS64.TRYWAIT P0, [R0+URZ], R3 ;  /* 0x00000003000075a7 */ /* 0x0022a400080011ff */
[----:B--2---:R-:W-:Y:S05]  /*84a0*/  @!P0 NANOSLEEP.SYNCS 0x989680 ;  /* 0x009896800000895d */ /* 0x004fea0003900000 */
[----:B------:R-:W2:Y:S02]  /*84b0*/  @!P0 SYNCS.PHASECHK.TRANS64 P0, [R0+URZ], R3 ;  /* 0x00000003000085a7 */ /* 0x000ea400080010ff */
[----:B--2---:R-:W-:Y:S05]  /*84c0*/  @!P0 BRA `(.L_x_179) ;  /* 0xfffffffc00f08947 */ /* 0x004fea000383ffff */
[----:B------:R-:W-:Y:S05]  /*84d0*/  BRA `(.L_x_180) ;  /* 0xffffffb000bc7947 */ /* 0x000fea000383ffff */
.L_x_69:
[----:B------:R-:W-:-:S07]  /*84e0*/  MOV R0, UR5 ;  /* 0x0000000500007c02 */ /* 0x000fce0008000f00 */
.L_x_181:
[----:B-1----:R1:W2:Y:S02]  /*84f0*/  SYNCS.PHASECHK.TRANS64.TRYWAIT P0, [R0+URZ], R3 ;  /* 0x00000003000075a7 */ /* 0x0022a400080011ff */
[----:B--2---:R-:W-:Y:S05]  /*8500*/  @!P0 NANOSLEEP.SYNCS 0x989680 ;  /* 0x009896800000895d */ /* 0x004fea0003900000 */
[----:B------:R-:W2:Y:S02]  /*8510*/  @!P0 SYNCS.PHASECHK.TRANS64 P0, [R0+URZ], R3 ;  /* 0x00000003000085a7 */ /* 0x000ea400080010ff */
[----:B--2---:R-:W-:Y:S05]  /*8520*/  @!P0 BRA `(.L_x_181) ;  /* 0xfffffffc00f08947 */ /* 0x004fea000383ffff */
[----:B------:R-:W-:Y:S05]  /*8530*/  BRA `(.L_x_182) ;  /* 0xffffffb000c87947 */ /* 0x000fea000383ffff */
.L_x_70:
[----:B------:R-:W-:-:S07]  /*8540*/  MOV R0, UR5 ;  /* 0x0000000500007c02 */ /* 0x000fce0008000f00 */
.L_x_183:
[----:B-1----:R1:W2:Y:S02]  /*8550*/  SYNCS.PHASECHK.TRANS64.TRYWAIT P0, [R0+URZ], R3 ;  /* 0x00000003000075a7 */ /* 0x0022a400080011ff */
[----:B--2---:R-:W-:Y:S05]  /*8560*/  @!P0 NANOSLEEP.SYNCS 0x989680 ;  /* 0x009896800000895d */ /* 0x004fea0003900000 */
[----:B------:R-:W2:Y:S02]  /*8570*/  @!P0 SYNCS.PHASECHK.TRANS64 P0, [R0+URZ], R3 ;  /* 0x00000003000085a7 */ /* 0x000ea400080010ff */
[----:B--2---:R-:W-:Y:S05]  /*8580*/  @!P0 BRA `(.L_x_183) ;  /* 0xfffffffc00f08947 */ /* 0x004fea000383ffff */
[----:B------:R-:W-:Y:S05]  /*8590*/  BRA `(.L_x_184) ;  /* 0xffffffb000d47947 */ /* 0x000fea000383ffff */
.L_x_71:
[----:B------:R-:W-:-:S07]  /*85a0*/  MOV R0, UR5 ;  /* 0x0000000500007c02 */ /* 0x000fce0008000f00 */
.L_x_185:
[----:B-1----:R1:W2:Y:S02]  /*85b0*/  SYNCS.PHASECHK.TRANS64.TRYWAIT P0, [R0+URZ], R3 ;  /* 0x00000003000075a7 */ /* 0x0022a400080011ff */
[----:B--2---:R-:W-:Y:S05]  /*85c0*/  @!P0 NANOSLEEP.SYNCS 0x989680 ;  /* 0x009896800000895d */ /* 0x004fea0003900000 */
[----:B------:R-:W2:Y:S02]  /*85d0*/  @!P0 SYNCS.PHASECHK.TRANS64 P0, [R0+URZ], R3 ;  /* 0x00000003000085a7 */ /* 0x000ea400080010ff */
[----:B--2---:R-:W-:Y:S05]  /*85e0*/  @!P0 BRA `(.L_x_185) ;  /* 0xfffffffc00f08947 */ /* 0x004fea000383ffff */
[----:B------:R-:W-:Y:S05]  /*85f0*/  BRA `(.L_x_186) ;  /* 0xffffffb000e07947 */ /* 0x000fea000383ffff */
.L_x_72:
[----:B------:R-:W-:-:S07]  /*8600*/  MOV R0, UR5 ;  /* 0x0000000500007c02 */ /* 0x000fce0008000f00 */
.L_x_187:
[----:B-1----:R1:W2:Y:S02]  /*8610*/  SYNCS.PHASECHK.TRANS64.TRYWAIT P0, [R0+URZ], R3 ;  /* 0x00000003000075a7 */ /* 0x0022a400080011ff */
[----:B--2---:R-:W-:Y:S05]  /*8620*/  @!P0 NANOSLEEP.SYNCS 0x989680 ;  /* 0x009896800000895d */ /* 0x004fea0003900000 */
[----:B------:R-:W2:Y:S02]  /*8630*/  @!P0 SYNCS.PHASECHK.TRANS64 P0, [R0+URZ], R3 ;  /* 0x00000003000085a7 */ /* 0x000ea400080010ff */
[----:B--2---:R-:W-:Y:S05]  /*8640*/  @!P0 BRA `(.L_x_187) ;  /* 0xfffffffc00f08947 */ /* 0x004fea000383ffff */
[----:B------:R-:W-:Y:S05]  /*8650*/  BRA `(.L_x_188) ;  /* 0xffffffb000ec7947 */ /* 0x000fea000383ffff */
.L_x_73:
[----:B------:R-:W-:-:S07]  /*8660*/  MOV R0, UR5 ;  /* 0x0000000500007c02 */ /* 0x000fce0008000f00 */
.L_x_189:
[----:B-1----:R1:W2:Y:S02]  /*8670*/  SYNCS.PHASECHK.TRANS64.TRYWAIT P0, [R0+URZ], R3 ;  /* 0x00000003000075a7 */ /* 0x0022a400080011ff */
[----:B--2---:R-:W-:Y:S05]  /*8680*/  @!P0 NANOSLEEP.SYNCS 0x989680 ;  /* 0x009896800000895d */ /* 0x004fea0003900000 */
[----:B------:R-:W2:Y:S02]  /*8690*/  @!P0 SYNCS.PHASECHK.TRANS64 P0, [R0+URZ], R3 ;  /* 0x00000003000085a7 */ /* 0x000ea400080010ff */
[----:B--2---:R-:W-:Y:S05]  /*86a0*/  @!P0 BRA `(.L_x_189) ;  /* 0xfffffffc00f08947 */ /* 0x004fea000383ffff */
[----:B------:R-:W-:Y:S05]  /*86b0*/  BRA `(.L_x_190) ;  /* 0xffffffb000f87947 */ /* 0x000fea000383ffff */
.L_x_76:
[----:B--2---:R2:W3:Y:S02]  /*86c0*/  SYNCS.PHASECHK.TRANS64.TRYWAIT P0, [R2+URZ+0x270], R5 ;  /* 0x00027005020075a7 */ /* 0x0044e400080011ff */
[----:B---3--:R-:W-:Y:S05]  /*86d0*/  @!P0 NANOSLEEP.SYNCS 0x989680 ;  /* 0x009896800000895d */ /* 0x008fea0003900000 */
[----:B------:R-:W3:Y:S02]  /*86e0*/  @!P0 SYNCS.PHASECHK.TRANS64 P0, [R2+URZ+0x270], R5 ;  /* 0x00027005020085a7 */ /* 0x000ee400080010ff */
[----:B---3--:R-:W-:Y:S05]  /*86f0*/  @!P0 BRA `(.L_x_76) ;  /* 0xfffffffc00f08947 */ /* 0x008fea000383ffff */
[----:B------:R-:W-:Y:S05]  /*8700*/  BRA `(.L_x_191) ;  /* 0xffffffb400547947 */ /* 0x000fea000383ffff */
.L_x_77:
[----:B------:R-:W-:-:S07]  /*8710*/  MOV R2, UR4 ;  /* 0x0000000400027c02 */ /* 0x000fce0008000f00 */
.L_x_192:
[----:B--2---:R2:W3:Y:S02]  /*8720*/  SYNCS.PHASECHK.TRANS64.TRYWAIT P0, [R2+URZ+0x220], R5 ;  /* 0x00022005020075a7 */ /* 0x0044e400080011ff */
[----:B---3--:R-:W-:Y:S05]  /*8730*/  @!P0 NANOSLEEP.SYNCS 0x989680 ;  /* 0x009896800000895d */ /* 0x008fea0003900000 */
[----:B------:R-:W3:Y:S02]  /*8740*/  @!P0 SYNCS.PHASECHK.TRANS64 P0, [R2+URZ+0x220], R5 ;  /* 0x00022005020085a7 */ /* 0x000ee400080010ff */
[----:B---3--:R-:W-:Y:S05]  /*8750*/  @!P0 BRA `(.L_x_192) ;  /* 0xfffffffc00f08947 */ /* 0x008fea000383ffff */
[----:B------:R-:W-:Y:S05]  /*8760*/  BRA `(.L_x_193) ;  /* 0xffffffb400647947 */ /* 0x000fea000383ffff */
.L_x_78:
[----:B--2---:R2:W3:Y:S02]  /*8770*/  SYNCS.PHASECHK.TRANS64.TRYWAIT P1, [R2+URZ+0x210], R5 ;  /* 0x00021005020075a7 */ /* 0x0044e400080211ff */
[----:B---3--:R-:W-:Y:S05]  /*8780*/  @!P1 NANOSLEEP.SYNCS 0x989680 ;  /* 0x009896800000995d */ /* 0x008fea0003900000 */
[----:B------:R-:W3:Y:S02]  /*8790*/  @!P1 SYNCS.PHASECHK.TRANS64 P1, [R2+URZ+0x210], R5 ;  /* 0x00021005020095a7 */ /* 0x000ee400080210ff */
[----:B---3--:R-:W-:Y:S05]  /*87a0*/  @!P1 BRA `(.L_x_78) ;  /* 0xfffffffc00f09947 */ /* 0x008fea000383ffff */
[----:B------:R-:W-:Y:S05]  /*87b0*/  BRA `(.L_x_194) ;  /* 0xffffffb400947947 */ /* 0x000fea000383ffff */
.L_x_81:
[----:B------:R-:W-:-:S07]  /*87c0*/  MOV R0, UR4 ;  /* 0x0000000400007c02 */ /* 0x000fce0008000f00 */
.L_x_195:
[----:B--2---:R2:W3:Y:S02]  /*87d0*/  SYNCS.PHASECHK.TRANS64.TRYWAIT P0, [R0+URZ+0x220], R3 ;  /* 0x00022003000075a7 */ /* 0x0044e400080011ff */
[----:B---3--:R-:W-:Y:S05]  /*87e0*/  @!P0 NANOSLEEP.SYNCS 0x989680 ;  /* 0x009896800000895d */ /* 0x008fea0003900000 */
[----:B------:R-:W3:Y:S02]  /*87f0*/  @!P0 SYNCS.PHASECHK.TRANS64 P0, [R0+URZ+0x220], R3 ;  /* 0x00022003000085a7 */ /* 0x000ee400080010ff */
[----:B---3--:R-:W-:Y:S05]  /*8800*/  @!P0 BRA `(.L_x_195) ;  /* 0xfffffffc00f08947 */ /* 0x008fea000383ffff */
[----:B------:R-:W-:Y:S05]  /*8810*/  BRA `(.L_x_80) ;  /* 0xffffffb400e87947 */ /* 0x000fea000383ffff */
.L_x_88:
[----:B-1----:R1:W2:Y:S02]  /*8820*/  SYNCS.PHASECHK.TRANS64.TRYWAIT P1, [R0+URZ+0x210], R5 ;  /* 0x00021005000075a7 */ /* 0x0022a400080211ff */
[----:B--2---:R-:W-:Y:S05]  /*8830*/  @!P1 NANOSLEEP.SYNCS 0x989680 ;  /* 0x009896800000995d */ /* 0x004fea0003900000 */
[----:B------:R-:W2:Y:S02]  /*8840*/  @!P1 SYNCS.PHASECHK.TRANS64 P1, [R0+URZ+0x210], R5 ;  /* 0x00021005000095a7 */ /* 0x000ea400080210ff */
[----:B--2---:R-:W-:Y:S05]  /*8850*/  @!P1 BRA `(.L_x_88) ;  /* 0xfffffffc00f09947 */ /* 0x004fea000383ffff */
[----:B------:R-:W-:Y:S05]  /*8860*/  BRA `(.L_x_196) ;  /* 0xffffffbc004c7947 */ /* 0x000fea000383ffff */
.L_x_89:
[----:B------:R-:W-:-:S07]  /*8870*/  MOV R3, UR23 ;  /* 0x0000001700037c02 */ /* 0x000fce0008000f00 */
.L_x_197:
[----:B-1----:R1:W2:Y:S02]  /*8880*/  SYNCS.PHASECHK.TRANS64.TRYWAIT P0, [R3+URZ+0x250], R0 ;  /* 0x00025000030075a7 */ /* 0x0022a400080011ff */
[----:B--2---:R-:W-:Y:S05]  /*8890*/  @!P0 NANOSLEEP.SYNCS 0x989680 ;  /* 0x009896800000895d */ /* 0x004fea0003900000 */
[----:B------:R-:W2:Y:S02]  /*88a0*/  @!P0 SYNCS.PHASECHK.TRANS64 P0, [R3+URZ+0x250], R0 ;  /* 0x00025000030085a7 */ /* 0x000ea400080010ff */
[----:B--2---:R-:W-:Y:S05]  /*88b0*/  @!P0 BRA `(.L_x_197) ;  /* 0xfffffffc00f08947 */ /* 0x004fea000383ffff */
[----:B------:R-:W-:Y:S05]  /*88c0*/  BRA `(.L_x_198) ;  /* 0xffffffbc00987947 */ /* 0x000fea000383ffff */
.L_x_92:
[----:B------:R-:W-:Y:S07]  /*88d0*/  MOV R0, UR7 ;  /* 0x0000000700007c02 */ /* 0x000fee0008000f00 */
.L_x_199:
[----:B-1----:R1:W2:Y:S02]  /*88e0*/  SYNCS.PHASECHK.TRANS64.TRYWAIT P0, [R0+URZ], R3 ;  /* 0x00000003000075a7 */ /* 0x0022a400080011ff */
[----:B--2---:R-:W-:Y:S05]  /*88f0*/  @!P0 NANOSLEEP.SYNCS 0x989680 ;  /* 0x009896800000895d */ /* 0x004fea0003900000 */
[----:B------:R-:W2:Y:S02]  /*8900*/  @!P0 SYNCS.PHASECHK.TRANS64 P0, [R0+URZ], R3 ;  /* 0x00000003000085a7 */ /* 0x000ea400080010ff */
[----:B--2---:R-:W-:Y:S05]  /*8910*/  @!P0 BRA `(.L_x_199) ;  /* 0xfffffffc00f08947 */ /* 0x004fea000383ffff */
[----:B------:R-:W-:Y:S05]  /*8920*/  BRA `(.L_x_91) ;  /* 0xffffffbc00b47947 */ /* 0x000fea000383ffff */
.L_x_95:
[----:B------:R-:W-:-:S07]  /*8930*/  MOV R0, UR4 ;  /* 0x0000000400007c02 */ /* 0x000fce0008000f00 */
.L_x_200:
[----:B--2---:R2:W4:Y:S02]  /*8940*/  SYNCS.PHASECHK.TRANS64.TRYWAIT P0, [R0+URZ], R3 ;  /* 0x00000003000075a7 */ /* 0x00452400080011ff */
[----:B----4-:R-:W-:Y:S05]  /*8950*/  @!P0 NANOSLEEP.SYNCS 0x989680 ;  /* 0x009896800000895d */ /* 0x010fea0003900000 */
[----:B------:R-:W4:Y:S02]  /*8960*/  @!P0 SYNCS.PHASECHK.TRANS64 P0, [R0+URZ], R3 ;  /* 0x00000003000085a7 */ /* 0x000f2400080010ff */
[----:B----4-:R-:W-:Y:S05]  /*8970*/  @!P0 BRA `(.L_x_200) ;  /* 0xfffffffc00f08947 */ /* 0x010fea000383ffff */
[----:B------:R-:W-:Y:S05]  /*8980*/  BRA `(.L_x_201) ;  /* 0xffffffc000687947 */ /* 0x000fea000383ffff */
.L_x_96:
[----:B------:R-:W-:-:S07]  /*8990*/  MOV R0, UR5 ;  /* 0x0000000500007c02 */ /* 0x000fce0008000f00 */
.L_x_202:
[----:B-1----:R1:W2:Y:S02]  /*89a0*/  SYNCS.PHASECHK.TRANS64.TRYWAIT P0, [R0+URZ], R3 ;  /* 0x00000003000075a7 */ /* 0x0022a400080011ff */
[----:B--2---:R-:W-:Y:S05]  /*89b0*/  @!P0 NANOSLEEP.SYNCS 0x989680 ;  /* 0x009896800000895d */ /* 0x004fea0003900000 */
[----:B------:R-:W2:Y:S02]  /*89c0*/  @!P0 SYNCS.PHASECHK.TRANS64 P0, [R0+URZ], R3 ;  /* 0x00000003000085a7 */ /* 0x000ea400080010ff */
[----:B--2---:R-:W-:Y:S05]  /*89d0*/  @!P0 BRA `(.L_x_202) ;  /* 0xfffffffc00f08947 */ /* 0x004fea000383ffff */
[----:B------:R-:W-:Y:S05]  /*89e0*/  BRA `(.L_x_203) ;  /* 0xffffffc000747947 */ /* 0x000fea000383ffff */
.L_x_97:
[----:B------:R-:W-:-:S07]  /*89f0*/  MOV R0, UR5 ;  /* 0x0000000500007c02 */ /* 0x000fce0008000f00 */
.L_x_204:
[----:B-1----:R1:W2:Y:S02]  /*8a00*/  SYNCS.PHASECHK.TRANS64.TRYWAIT P0, [R0+URZ], R3 ;  /* 0x00000003000075a7 */ /* 0x0022a400080011ff */
[----:B--2---:R-:W-:Y:S05]  /*8a10*/  @!P0 NANOSLEEP.SYNCS 0x989680 ;  /* 0x009896800000895d */ /* 0x004fea0003900000 */
[----:B------:R-:W2:Y:S02]  /*8a20*/  @!P0 SYNCS.PHASECHK.TRANS64 P0, [R0+URZ], R3 ;  /* 0x00000003000085a7 */ /* 0x000ea400080010ff */
[----:B--2---:R-:W-:Y:S05]  /*8a30*/  @!P0 BRA `(.L_x_204) ;  /* 0xfffffffc00f08947 */ /* 0x004fea000383ffff */
[----:B------:R-:W-:Y:S05]  /*8a40*/  BRA `(.L_x_205) ;  /* 0xffffffc000807947 */ /* 0x000fea000383ffff */
.L_x_98:
[----:B------:R-:W-:-:S07]  /*8a50*/  MOV R0, UR4 ;  /* 0x0000000400007c02 */ /* 0x000fce0008000f00 */
.L_x_206:
[----:B-1----:R1:W2:Y:S02]  /*8a60*/  SYNCS.PHASECHK.TRANS64.TRYWAIT P0, [R0+URZ], R3 ;  /* 0x00000003000075a7 */ /* 0x0022a400080011ff */
[----:B--2---:R-:W-:Y:S05]  /*8a70*/  @!P0 NANOSLEEP.SYNCS 0x989680 ;  /* 0x009896800000895d */ /* 0x004fea0003900000 */
[----:B------:R-:W2:Y:S02]  /*8a80*/  @!P0 SYNCS.PHASECHK.TRANS64 P0, [R0+URZ], R3 ;  /* 0x00000003000085a7 */ /* 0x000ea400080010ff */
[----:B--2---:R-:W-:Y:S05]  /*8a90*/  @!P0 BRA `(.L_x_206) ;  /* 0xfffffffc00f08947 */ /* 0x004fea000383ffff */
[----:B------:R-:W-:Y:S05]  /*8aa0*/  BRA `(.L_x_207) ;  /* 0xffffffc0008c7947 */ /* 0x000fea000383ffff */
.L_x_103:
[----:B--2---:R2:W3:Y:S02]  /*8ab0*/  SYNCS.PHASECHK.TRANS64.TRYWAIT P0, [R3+URZ+0x210], R0 ;  /* 0x00021000030075a7 */ /* 0x0044e400080011ff */
[----:B---3--:R-:W-:Y:S05]  /*8ac0*/  @!P0 NANOSLEEP.SYNCS 0x989680 ;  /* 0x009896800000895d */ /* 0x008fea0003900000 */
[----:B------:R-:W3:Y:S02]  /*8ad0*/  @!P0 SYNCS.PHASECHK.TRANS64 P0, [R3+URZ+0x210], R0 ;  /* 0x00021000030085a7 */ /* 0x000ee400080010ff */
[----:B---3--:R-:W-:Y:S05]  /*8ae0*/  @!P0 BRA `(.L_x_103) ;  /* 0xfffffffc00f08947 */ /* 0x008fea000383ffff */
[----:B------:R-:W-:Y:S05]  /*8af0*/  BRA `(.L_x_208) ;  /* 0xffffffc400b47947 */ /* 0x000fea000383ffff */
.L_x_106:
[----:B------:R-:W-:Y:S07]  /*8b00*/  MOV R0, UR21 ;  /* 0x0000001500007c02 */ /* 0x000fee0008000f00 */
.L_x_209:
[----:B--2---:R2:W3:Y:S02]  /*8b10*/  SYNCS.PHASECHK.TRANS64.TRYWAIT P1, [R0+URZ+0x208], R3 ;  /* 0x00020803000075a7 */ /* 0x0044e400080211ff */
[----:B---3--:R-:W-:Y:S05]  /*8b20*/  @!P1 NANOSLEEP.SYNCS 0x989680 ;  /* 0x009896800000995d */ /* 0x008fea0003900000 */
[----:B------:R-:W3:Y:S02]  /*8b30*/  @!P1 SYNCS.PHASECHK.TRANS64 P1, [R0+URZ+0x208], R3 ;  /* 0x00020803000095a7 */ /* 0x000ee400080210ff */
[----:B---3--:R-:W-:Y:S05]  /*8b40*/  @!P1 BRA `(.L_x_209) ;  /* 0xfffffffc00f09947 */ /* 0x008fea000383ffff */
[----:B------:R-:W-:Y:S05]  /*8b50*/  BRA `(.L_x_105) ;  /* 0xffffffcc00287947 */ /* 0x000fea000383ffff */
.L_x_109:
[----:B--2---:R-:W-:Y:S07]  /*8b60*/  MOV R3, UR21 ;  /* 0x0000001500037c02 */ /* 0x004fee0008000f00 */
.L_x_210:
[----:B--2---:R2:W3:Y:S02]  /*8b70*/  SYNCS.PHASECHK.TRANS64.TRYWAIT P0, [R3+URZ+0x1f8], R2 ;  /* 0x0001f802030075a7 */ /* 0x0044e400080011ff */
[----:B---3--:R-:W-:Y:S05]  /*8b80*/  @!P0 NANOSLEEP.SYNCS 0x989680 ;  /* 0x009896800000895d */ /* 0x008fea0003900000 */
[----:B------:R-:W3:Y:S02]  /*8b90*/  @!P0 SYNCS.PHASECHK.TRANS64 P0, [R3+URZ+0x1f8], R2 ;  /* 0x0001f802030085a7 */ /* 0x000ee400080010ff */
[----:B---3--:R-:W-:Y:S05]  /*8ba0*/  @!P0 BRA `(.L_x_210) ;  /* 0xfffffffc00f08947 */ /* 0x008fea000383ffff */
[----:B------:R-:W-:Y:S05]  /*8bb0*/  BRA `(.L_x_211) ;  /* 0xffffffcc007c7947 */ /* 0x000fea000383ffff */
.L_x_112:
[----:B-1----:R1:W2:Y:S02]  /*8bc0*/  SYNCS.PHASECHK.TRANS64.TRYWAIT P0, [R8+URZ+0x210], R3 ;  /* 0x00021003080075a7 */ /* 0x0022a400080011ff */
[----:B--2---:R-:W-:Y:S05]  /*8bd0*/  @!P0 NANOSLEEP.SYNCS 0x989680 ;  /* 0x009896800000895d */ /* 0x004fea0003900000 */
[----:B------:R-:W2:Y:S02]  /*8be0*/  @!P0 SYNCS.PHASECHK.TRANS64 P0, [R8+URZ+0x210], R3 ;  /* 0x00021003080085a7 */ /* 0x000ea400080010ff */
[----:B--2---:R-:W-:Y:S05]  /*8bf0*/  @!P0 BRA `(.L_x_112) ;  /* 0xfffffffc00f08947 */ /* 0x004fea000383ffff */
[----:B------:R-:W-:Y:S05]  /*8c00*/  BRA `(.L_x_212) ;  /* 0xffffffd000cc7947 */ /* 0x000fea000383ffff */
.L_x_118:
[----:B------:R-:W-:Y:S07]  /*8c10*/  MOV R0, UR46 ;  /* 0x0000002e00007c02 */ /* 0x000fee0008000f00 */
.L_x_213:
[----:B-1----:R1:W2:Y:S02]  /*8c20*/  SYNCS.PHASECHK.TRANS64.TRYWAIT P2, [R0+URZ+0x1f0], R5 ;  /* 0x0001f005000075a7 */ /* 0x0022a400080411ff */
[----:B--2---:R-:W-:Y:S05]  /*8c30*/  @!P2 NANOSLEEP.SYNCS 0x989680 ;  /* 0x009896800000a95d */ /* 0x004fea0003900000 */
[----:B------:R-:W2:Y:S02]  /*8c40*/  @!P2 SYNCS.PHASECHK.TRANS64 P2, [R0+URZ+0x1f0], R5 ;  /* 0x0001f0050000a5a7 */ /* 0x000ea400080410ff */
[----:B--2---:R-:W-:Y:S05]  /*8c50*/  @!P2 BRA `(.L_x_213) ;  /* 0xfffffffc00f0a947 */ /* 0x004fea000383ffff */
[----:B------:R-:W-:Y:S05]  /*8c60*/  BRA `(.L_x_117) ;  /* 0xffffffdc00447947 */ /* 0x000fea000383ffff */
.L_x_120:
[----:B-1----:R-:W-:Y:S07]  /*8c70*/  MOV R0, UR47 ;  /* 0x0000002f00007c02 */ /* 0x002fee0008000f00 */
.L_x_214:
[----:B-1----:R1:W4:Y:S02]  /*8c80*/  SYNCS.PHASECHK.TRANS64.TRYWAIT P0, [R0+URZ+0x230], R3 ;  /* 0x00023003000075a7 */ /* 0x00232400080011ff */
[----:B----4-:R-:W-:Y:S05]  /*8c90*/  @!P0 NANOSLEEP.SYNCS 0x989680 ;  /* 0x009896800000895d */ /* 0x010fea0003900000 */
[----:B------:R-:W4:Y:S02]  /*8ca0*/  @!P0 SYNCS.PHASECHK.TRANS64 P0, [R0+URZ+0x230], R3 ;  /* 0x00023003000085a7 */ /* 0x000f2400080010ff */
[----:B----4-:R-:W-:Y:S05]  /*8cb0*/  @!P0 BRA `(.L_x_214) ;  /* 0xfffffffc00f08947 */ /* 0x010fea000383ffff */
[----:B------:R-:W-:Y:S05]  /*8cc0*/  BRA `(.L_x_119) ;  /* 0xffffffdc00a47947 */ /* 0x000fea000383ffff */
        .weak           $__internal_0_$__cuda_sm10x_tcgen05_guardrail_trap_col_being_dealloced_not_returned_by_alloc
        .type           $__internal_0_$__cuda_sm10x_tcgen05_guardrail_trap_col_being_dealloced_not_returned_by_alloc,@function
        .size           $__internal_0_$__cuda_sm10x_tcgen05_guardrail_trap_col_being_dealloced_not_returned_by_alloc,($__internal_1_$__cuda_sm10x_tcgen05_guardrail_trap_phase_invalid_during_alloc - $__internal_0_$__cuda_sm10x_tcgen05_guardrail_trap_col_being_dealloced_not_returned_by_alloc)
$__internal_0_$__cuda_sm10x_tcgen05_guardrail_trap_col_being_dealloced_not_returned_by_alloc:
[----:B------:R-:W-:Y:S05]  /*8cd0*/  BPT.TRAP 0x1 ;  /* 0x000000040000795c */ /* 0x000fea0000300000 */
[----:B------:R-:W-:-:S04]  /*8ce0*/  HFMA2 R3, -RZ, RZ, 0, 0 ;  /* 0x00000000ff037431 */ /* 0x000fc800000001ff */
[----:B------:R-:W-:Y:S05]  /*8cf0*/  RET.REL.NODEC R2 `(_ZN7cutlass13device_kernelINS_4gemm6kernel13GemmUniversalIN4cute5tupleIJiiiiEEENS1_10collective13CollectiveMmaINS1_35MainloopSm100TmaUmmaWarpSpecializedILi31ELi2ELi4ENS5_IJNS4_1CILi2EEENSA_ILi1EEESC_EEEEENS5_IJNSA_ILi64EEENSA_ILi48EEESF_EEEaNS5_IJlSC_lEEEaSI_NS4_8TiledMMAINS4_8MMA_AtomIJNS4_15SM100_MMA_S8_SSIaaiLi64ELi48ELNS4_4UMMA5MajorE0ELSN_0ELNSM_8SaturateE0EEEEEENS4_6LayoutINS5_IJSC_SC_SC_EEENS5_IJNSA_ILi0EEEST_ST_EEEEENS5_IJNS4_10UnderscoreESW_SW_EEEEENS4_13SM90_TMA_LOADENS4_14ComposedLayoutINS4_7SwizzleILi2ELi4ELi3EEENS4_18smem_ptr_flag_bitsILi8EEENSR_INS5_IJNSA_ILi8EEESF_EEENS5_IJSF_SC_EEEEEEEvNS4_8identityENS4_23SM90_TMA_LOAD_MULTICASTES19_vS1A_EENS_8epilogue10collective18CollectiveEpilogueINS1D_23Sm100TmaWarpSpecializedILi1ELi1ELi24ELb0ELb0EEEJSH_NS5_IJNSR_ISF_SC_EENSR_ISG_SC_EEEEEaSI_aSI_NS1D_6fusion15FusionCallbacksIS1H_NS1L_17LinearCombinationIaiaiLNS_15FloatRoundStyleE2EEESH_S1K_JEEENS4_5SM1004TMEM4LOAD25SM100_TMEM_LOAD_16dp32b8xESZ_NS10_INS11_ILi0ELi4ELi3EEES14_NSR_INS5_IJS15_NSA_ILi16EEEEEENS5_IJS1W_SC_EEEEEEENS4_39AutoVectorizingCopyWithAssumedAlignmentILi128EEENS4_14SM90_TMA_STOREES20_S22_S22_EEEvvEEEEvNT_6ParamsE) ;  /* 0xffffff7002c07950 */ /* 0x000fea0003c3ffff */
        .weak           $__internal_1_$__cuda_sm10x_tcgen05_guardrail_trap_phase_invalid_during_alloc
        .type           $__internal_1_$__cuda_sm10x_tcgen05_guardrail_trap_phase_invalid_during_alloc,@function
        .size           $__internal_1_$__cuda_sm10x_tcgen05_guardrail_trap_phase_invalid_during_alloc,($__internal_2_$__cuda_sm10x_tcgen05_guardrail_trap_unallocated_columns_being_dealloced - $__internal_1_$__cuda_sm10x_tcgen05_guardrail_trap_phase_invalid_during_alloc)
$__internal_1_$__cuda_sm10x_tcgen05_guardrail_trap_phase_invalid_during_alloc:
[----:B------:R-:W-:Y:S05]  /*8d00*/  BPT.TRAP 0x1 ;  /* 0x000000040000795c */ /* 0x000fea0000300000 */
[----:B------:R-:W-:-:S04]  /*8d10*/  MOV R5, 0x0 ;  /* 0x0000000000057802 */ /* 0x000fc80000000f00 */
[----:B------:R-:W-:Y:S05]  /*8d20*/  RET.REL.NODEC R4 `(_ZN7cutlass13device_kernelINS_4gemm6kernel13GemmUniversalIN4cute5tupleIJiiiiEEENS1_10collective13CollectiveMmaINS1_35MainloopSm100TmaUmmaWarpSpecializedILi31ELi2ELi4ENS5_IJNS4_1CILi2EEENSA_ILi1EEESC_EEEEENS5_IJNSA_ILi64EEENSA_ILi48EEESF_EEEaNS5_IJlSC_lEEEaSI_NS4_8TiledMMAINS4_8MMA_AtomIJNS4_15SM100_MMA_S8_SSIaaiLi64ELi48ELNS4_4UMMA5MajorE0ELSN_0ELNSM_8SaturateE0EEEEEENS4_6LayoutINS5_IJSC_SC_SC_EEENS5_IJNSA_ILi0EEEST_ST_EEEEENS5_IJNS4_10UnderscoreESW_SW_EEEEENS4_13SM90_TMA_LOADENS4_14ComposedLayoutINS4_7SwizzleILi2ELi4ELi3EEENS4_18smem_ptr_flag_bitsILi8EEENSR_INS5_IJNSA_ILi8EEESF_EEENS5_IJSF_SC_EEEEEEEvNS4_8identityENS4_23SM90_TMA_LOAD_MULTICASTES19_vS1A_EENS_8epilogue10collective18CollectiveEpilogueINS1D_23Sm100TmaWarpSpecializedILi1ELi1ELi24ELb0ELb0EEEJSH_NS5_IJNSR_ISF_SC_EENSR_ISG_SC_EEEEEaSI_aSI_NS1D_6fusion15FusionCallbacksIS1H_NS1L_17LinearCombinationIaiaiLNS_15FloatRoundStyleE2EEESH_S1K_JEEENS4_5SM1004TMEM4LOAD25SM100_TMEM_LOAD_16dp32b8xESZ_NS10_INS11_ILi0ELi4ELi3EEES14_NSR_INS5_IJS15_NSA_ILi16EEEEEENS5_IJS1W_SC_EEEEEEENS4_39AutoVectorizingCopyWithAssumedAlignmentILi128EEENS4_14SM90_TMA_STOREES20_S22_S22_EEEvvEEEEvNT_6ParamsE) ;  /* 0xffffff7004b47950 */ /* 0x000fea0003c3ffff */
        .weak           $__internal_2_$__cuda_sm10x_tcgen05_guardrail_trap_unallocated_columns_being_dealloced
        .type           $__internal_2_$__cuda_sm10x_tcgen05_guardrail_trap_unallocated_columns_being_dealloced,@function
        .size           $__internal_2_$__cuda_sm10x_tcgen05_guardrail_trap_unallocated_columns_being_dealloced,(.L_x_216 - $__internal_2_$__cuda_sm10x_tcgen05_guardrail_trap_unallocated_columns_being_dealloced)
$__internal_2_$__cuda_sm10x_tcgen05_guardrail_trap_unallocated_columns_being_dealloced:
[----:B------:R-:W-:Y:S05]  /*8d30*/  BPT.TRAP 0x1 ;  /* 0x000000040000795c */ /* 0x000fea0000300000 */
[----:B------:R-:W-:-:S04]  /*8d40*/  HFMA2 R3, -RZ, RZ, 0, 0 ;  /* 0x00000000ff037431 */ /* 0x000fc800000001ff */
[----:B------:R-:W-:Y:S05]  /*8d50*/  RET.REL.NODEC R2 `(_ZN7cutlass13device_kernelINS_4gemm6kernel13GemmUniversalIN4cute5tupleIJiiiiEEENS1_10collective13CollectiveMmaINS1_35MainloopSm100TmaUmmaWarpSpecializedILi31ELi2ELi4ENS5_IJNS4_1CILi2EEENSA_ILi1EEESC_EEEEENS5_IJNSA_ILi64EEENSA_ILi48EEESF_EEEaNS5_IJlSC_lEEEaSI_NS4_8TiledMMAINS4_8MMA_AtomIJNS4_15SM100_MMA_S8_SSIaaiLi64ELi48ELNS4_4UMMA5MajorE0ELSN_0ELNSM_8SaturateE0EEEEEENS4_6LayoutINS5_IJSC_SC_SC_EEENS5_IJNSA_ILi0EEEST_ST_EEEEENS5_IJNS4_10UnderscoreESW_SW_EEEEENS4_13SM90_TMA_LOADENS4_14ComposedLayoutINS4_7SwizzleILi2ELi4ELi3EEENS4_18smem_ptr_flag_bitsILi8EEENSR_INS5_IJNSA_ILi8EEESF_EEENS5_IJSF_SC_EEEEEEEvNS4_8identityENS4_23SM90_TMA_LOAD_MULTICASTES19_vS1A_EENS_8epilogue10collective18CollectiveEpilogueINS1D_23Sm100TmaWarpSpecializedILi1ELi1ELi24ELb0ELb0EEEJSH_NS5_IJNSR_ISF_SC_EENSR_ISG_SC_EEEEEaSI_aSI_NS1D_6fusion15FusionCallbacksIS1H_NS1L_17LinearCombinationIaiaiLNS_15FloatRoundStyleE2EEESH_S1K_JEEENS4_5SM1004TMEM4LOAD25SM100_TMEM_LOAD_16dp32b8xESZ_NS10_INS11_ILi0ELi4ELi3EEES14_NSR_INS5_IJS15_NSA_ILi16EEEEEENS5_IJS1W_SC_EEEEEEENS4_39AutoVectorizingCopyWithAssumedAlignmentILi128EEENS4_14SM90_TMA_STOREES20_S22_S22_EEEvvEEEEvNT_6ParamsE) ;  /* 0xffffff7002a87950 */ /* 0x000fea0003c3ffff */
.L_x_215:
[----:B------:R-:W-:-:S00]  /*8d60*/  BRA `(.L_x_215) ;  /* 0xfffffffc00fc7947 */ /* 0x000fc0000383ffff */
[----:B------:R-:W-:-:S00]  /*8d70*/  NOP ;  /* 0x0000000000007918 */ /* 0x000fc00000000000 */
        /* <DEDUP_REMOVED lines=8> */
.L_x_216:


//--------------------- .nv.global.init           --------------------------
	.section	.nv.global.init,"aw",@progbits
.nv.global.init:
	.type		$str$26,@object
	.size		$str$26,($str$25 - $str$26)
$str$26:
        /*0000*/ 	.byte	0x2f, 0x74, 0x6d, 0x70, 0x2f, 0x63, 0x75, 0x74, 0x6c, 0x61, 0x73, 0x73, 0x5f, 0x73, 0x77, 0x65
        /*0010*/ 	.byte	0x65, 0x70, 0x5f, 0x73, 0x72, 0x63, 0x2f, 0x69, 0x6e, 0x63, 0x6c, 0x75, 0x64, 0x65, 0x2f, 0x63
        /*0020*/ 	.byte	0x75, 0x74, 0x65, 0x2f, 0x61, 0x74, 0x6f, 0x6d, 0x2f, 0x63, 0x6f, 0x70, 0x79, 0x5f, 0x74, 0x72
        /*0030*/ 	.byte	0x61, 0x69, 0x74, 0x73, 0x5f, 0x73, 0x6d, 0x31, 0x30, 0x30, 0x2e, 0x68, 0x70, 0x70, 0x00
	.type		$str$25,@object
	.size		$str$25,(__unnamed_1 - $str$25)
$str$25:
        /*003f*/ 	.byte	0x28, 0x28, 0x75, 0x69, 0x6e, 0x74, 0x33, 0x32, 0x5f, 0x74, 0x28, 0x74, 0x68, 0x72, 0x65, 0x61
        /*004f*/ 	.byte	0x64, 0x49, 0x64, 0x78, 0x2e, 0x78, 0x29, 0x20, 0x2f, 0x20, 0x33, 0x32, 0x29, 0x20, 0x25, 0x20
        /*005f*/ 	.byte	0x34, 0x29, 0x20, 0x3d, 0x3d, 0x20, 0x28, 0x28, 0x28, 0x74, 0x6d, 0x65, 0x6d, 0x5f, 0x61, 0x64
        /*006f*/ 	.byte	0x64, 0x72, 0x20, 0x3e, 0x3e, 0x20, 0x31, 0x36, 0x29, 0x20, 0x2f, 0x20, 0x33, 0x32, 0x29, 0x20
        /*007f*/ 	.byte	0x25, 0x20, 0x34, 0x29, 0x00
	.type		__unnamed_1,@object
	.size		__unnamed_1,(.L_1 - __unnamed_1)
__unnamed_1:
        /*0084*/ 	.byte	0x63, 0x6f, 0x6e, 0x73, 0x74, 0x65, 0x78, 0x70, 0x72, 0x20, 0x76, 0x6f, 0x69, 0x64, 0x20, 0x63
        /* <DEDUP_REMOVED lines=36> */
        /*02d4*/ 	.byte	0x3a, 0x3a, 0x43, 0x3c, 0x30, 0x3e, 0x3e, 0x3e, 0x3e, 0x5d, 0x00
.L_1:


//--------------------- .nv.shared._ZN7cutlass13device_kernelINS_4gemm6kernel13GemmUniversalIN4cute5tupleIJiiiiEEENS1_10collective13CollectiveMmaINS1_35MainloopSm100TmaUmmaWarpSpecializedILi31ELi2ELi4ENS5_IJNS4_1CILi2EEENSA_ILi1EEESC_EEEEENS5_IJNSA_ILi64EEENSA_ILi48EEESF_EEEaNS5_IJlSC_lEEEaSI_NS4_8TiledMMAINS4_8MMA_AtomIJNS4_15SM100_MMA_S8_SSIaaiLi64ELi48ELNS4_4UMMA5MajorE0ELSN_0ELNSM_8SaturateE0EEEEEENS4_6LayoutINS5_IJSC_SC_SC_EEENS5_IJNSA_ILi0EEEST_ST_EEEEENS5_IJNS4_10UnderscoreESW_SW_EEEEENS4_13SM90_TMA_LOADENS4_14ComposedLayoutINS4_7SwizzleILi2ELi4ELi3EEENS4_18smem_ptr_flag_bitsILi8EEENSR_INS5_IJNSA_ILi8EEESF_EEENS5_IJSF_SC_EEEEEEEvNS4_8identityENS4_23SM90_TMA_LOAD_MULTICASTES19_vS1A_EENS_8epilogue10collective18CollectiveEpilogueINS1D_23Sm100TmaWarpSpecializedILi1ELi1ELi24ELb0ELb0EEEJSH_NS5_IJNSR_ISF_SC_EENSR_ISG_SC_EEEEEaSI_aSI_NS1D_6fusion15FusionCallbacksIS1H_NS1L_17LinearCombinationIaiaiLNS_15FloatRoundStyleE2EEESH_S1K_JEEENS4_5SM1004TMEM4LOAD25SM100_TMEM_LOAD_16dp32b8xESZ_NS10_INS11_ILi0ELi4ELi3EEES14_NSR_INS5_IJS15_NSA_ILi16EEEEEENS5_IJS1W_SC_EEEEEEENS4_39AutoVectorizingCopyWithAssumedAlignmentILi128EEENS4_14SM90_TMA_STOREES20_S22_S22_EEEvvEEEEvNT_6ParamsE --------------------------
	.section	.nv.shared._ZN7cutlass13device_kernelINS_4gemm6kernel13GemmUniversalIN4cute5tupleIJiiiiEEENS1_10collective13CollectiveMmaINS1_35MainloopSm100TmaUmmaWarpSpecializedILi31ELi2ELi4ENS5_IJNS4_1CILi2EEENSA_ILi1EEESC_EEEEENS5_IJNSA_ILi64EEENSA_ILi48EEESF_EEEaNS5_IJlSC_lEEEaSI_NS4_8TiledMMAINS4_8MMA_AtomIJNS4_15SM100_MMA_S8_SSIaaiLi64ELi48ELNS4_4UMMA5MajorE0ELSN_0ELNSM_8SaturateE0EEEEEENS4_6LayoutINS5_IJSC_SC_SC_EEENS5_IJNSA_ILi0EEEST_ST_EEEEENS5_IJNS4_10UnderscoreESW_SW_EEEEENS4_13SM90_TMA_LOADENS4_14ComposedLayoutINS4_7SwizzleILi2ELi4ELi3EEENS4_18smem_ptr_flag_bitsILi8EEENSR_INS5_IJNSA_ILi8EEESF_EEENS5_IJSF_SC_EEEEEEEvNS4_8identityENS4_23SM90_TMA_LOAD_MULTICASTES19_vS1A_EENS_8epilogue10collective18CollectiveEpilogueINS1D_23Sm100TmaWarpSpecializedILi1ELi1ELi24ELb0ELb0EEEJSH_NS5_IJNSR_ISF_SC_EENSR_ISG_SC_EEEEEaSI_aSI_NS1D_6fusion15FusionCallbacksIS1H_NS1L_17LinearCombinationIaiaiLNS_15FloatRoundStyleE2EEESH_S1K_JEEENS4_5SM1004TMEM4LOAD25SM100_TMEM_LOAD_16dp32b8xESZ_NS10_INS11_ILi0ELi4ELi3EEES14_NSR_INS5_IJS15_NSA_ILi16EEEEEENS5_IJS1W_SC_EEEEEEENS4_39AutoVectorizingCopyWithAssumedAlignmentILi128EEENS4_14SM90_TMA_STOREES20_S22_S22_EEEvvEEEEvNT_6ParamsE,"aw",@nobits
	.sectionflags	@""
	.align	16
	.zero		1024


//--------------------- .nv.shared.reserved.0     --------------------------
	.section	.nv.shared.reserved.0,"aw",@nobits
	.weak		__nv_reservedSMEM_offset_0_alias
	.size		__nv_reservedSMEM_offset_0_alias, 0, 64
	.other		__nv_reservedSMEM_offset_0_alias,@"STO_CUDA_RESERVED_SHARED STV_DEFAULT"
__nv_reservedSMEM_offset_0_alias:
	.zero		0
.nv.shared.reserved.0:
	.zero		64
	.weak		__nv_reservedSMEM_tcgen05_partition
	.type		__nv_reservedSMEM_tcgen05_partition,@object
	.size		__nv_reservedSMEM_tcgen05_partition,(.L_0 - __nv_reservedSMEM_tcgen05_partition)
__nv_reservedSMEM_tcgen05_partition:
	.zero		32
.L_0:


//--------------------- .nv.global                --------------------------
	.section	.nv.global,"aw",@nobits
.nv.global:
	.type		_ZN40_INTERNAL_688142d4_4_k_cu_1c8ed1df_354224cute1_E,@object
	.size		_ZN40_INTERNAL_688142d4_4_k_cu_1c8ed1df_354224cute1_E,(_ZN40_INTERNAL_688142d4_4_k_cu_1c8ed1df_354224cuda3std3__45__cpo6cbeginE - _ZN40_INTERNAL_688142d4_4_k_cu_1c8ed1df_354224cute1_E)
_ZN40_INTERNAL_688142d4_4_k_cu_1c8ed1df_354224cute1_E:
	.zero		1
	.type		_ZN40_INTERNAL_688142d4_4_k_cu_1c8ed1df_354224cuda3std3__45__cpo6cbeginE,@object
	.size		_ZN40_INTERNAL_688142d4_4_k_cu_1c8ed1df_354224cuda3std3__45__cpo6cbeginE,(_ZN40_INTERNAL_688142d4_4_k_cu_1c8ed1df_354224cuda3std3__48in_placeE - _ZN40_INTERNAL_688142d4_4_k_cu_1c8ed1df_354224cuda3std3__45__cpo6cbeginE)
_ZN40_INTERNAL_688142d4_4_k_cu_1c8ed1df_354224cuda3std3__45__cpo6cbeginE:
	.zero		1
	.type		_ZN40_INTERNAL_688142d4_4_k_cu_1c8ed1df_354224cuda3std3__48in_placeE,@object
	.size		_ZN40_INTERNAL_688142d4_4_k_cu_1c8ed1df_354224cuda3std3__48in_placeE,(_ZN40_INTERNAL_688142d4_4_k_cu_1c8ed1df_354224cuda3std6ranges3__45__cpo9iter_moveE - _ZN40_INTERNAL_688142d4_4_k_cu_1c8ed1df_354224cuda3std3__48in_placeE)
_ZN40_INTERNAL_688142d4_4_k_cu_1c8ed1df_354224cuda3std3__48in_placeE:
	.zero		1
	.type		_ZN40_INTERNAL_688142d4_4_k_cu_1c8ed1df_354224cuda3std6ranges3__45__cpo9iter_moveE,@object
	.size		_ZN40_INTERNAL_688142d4_4_k_cu_1c8ed1df_354224cuda3std6ranges3__45__cpo9iter_moveE,(_ZN40_INTERNAL_688142d4_4_k_cu_1c8ed1df_354224cuda3std3__45__cpo5beginE - _ZN40_INTERNAL_688142d4_4_k_cu_1c8ed1df_354224cuda3std6ranges3__45__cpo9iter_moveE)
_ZN40_INTERNAL_688142d4_4_k_cu_1c8ed1df_354224cuda3std6ranges3__45__cpo9iter_moveE:
	.zero		1
	.type		_ZN40_INTERNAL_688142d4_4_k_cu_1c8ed1df_354224cuda3std3__45__cpo5beginE,@object
	.size		_ZN40_INTERNAL_688142d4_4_k_cu_1c8ed1df_354224cuda3std3__45__cpo5beginE,(_ZN40_INTERNAL_688142d4_4_k_cu_1c8ed1df_354224cuda3std3__442_GLOBAL__N__688142d4_4_k_cu_1c8ed1df_354226ignoreE - _ZN40_INTERNAL_688142d4_4_k_cu_1c8ed1df_354224cuda3std3__45__cpo5beginE)
_ZN40_INTERNAL_688142d4_4_k_cu_1c8ed1df_354224cuda3std3__45__cpo5beginE:
	.zero		1
	.type		_ZN40_INTERNAL_688142d4_4_k_cu_1c8ed1df_354224cuda3std3__442_GLOBAL__N__688142d4_4_k_cu_1c8ed1df_354226ignoreE,@object
	.size		_ZN40_INTERNAL_688142d4_4_k_cu_1c8ed1df_354224cuda3std3__442_GLOBAL__N__688142d4_4_k_cu_1c8ed1df_354226ignoreE,(_ZN40_INTERNAL_688142d4_4_k_cu_1c8ed1df_354224cute7productE - _ZN40_INTERNAL_688142d4_4_k_cu_1c8ed1df_354224cuda3std3__442_GLOBAL__N__688142d4_4_k_cu_1c8ed1df_354226ignoreE)
_ZN40_INTERNAL_688142d4_4_k_cu_1c8ed1df_354224cuda3std3__442_GLOBAL__N__688142d4_4_k_cu_1c8ed1df_354226ignoreE:
	.zero		1
	.type		_ZN40_INTERNAL_688142d4_4_k_cu_1c8ed1df_354224cute7productE,@object
	.size		_ZN40_INTERNAL_688142d4_4_k_cu_1c8ed1df_354224cute7productE,(_ZN40_INTERNAL_688142d4_4_k_cu_1c8ed1df_354224cuda3std3__45__cpo3endE - _ZN40_INTERNAL_688142d4_4_k_cu_1c8ed1df_354224cute7productE)
_ZN40_INTERNAL_688142d4_4_k_cu_1c8ed1df_354224cute7productE:
	.zero		1
	.type		_ZN40_INTERNAL_688142d4_4_k_cu_1c8ed1df_354224cuda3std3__45__cpo3endE,@object
	.size		_ZN40_INTERNAL_688142d4_4_k_cu_1c8ed1df_354224cuda3std3__45__cpo3endE,(_ZN40_INTERNAL_688142d4_4_k_cu_1c8ed1df_354224cuda3std3__419piecewise_constructE - _ZN40_INTERNAL_688142d4_4_k_cu_1c8ed1df_354224cuda3std3__45__cpo3endE)
_ZN40_INTERNAL_688142d4_4_k_cu_1c8ed1df_354224cuda3std3__45__cpo3endE:
	.zero		1
	.type		_ZN40_INTERNAL_688142d4_4_k_cu_1c8ed1df_354224cuda3std3__419piecewise_constructE,@object
	.size		_ZN40_INTERNAL_688142d4_4_k_cu_1c8ed1df_354224cuda3std3__419piecewise_constructE,(_ZN40_INTERNAL_688142d4_4_k_cu_1c8ed1df_354224cuda3std3__45__cpo4cendE - _ZN40_INTERNAL_688142d4_4_k_cu_1c8ed1df_354224cuda3std3__419piecewise_constructE)
_ZN40_INTERNAL_688142d4_4_k_cu_1c8ed1df_354224cuda3std3__419piecewise_constructE:
	.zero		1
	.type		_ZN40_INTERNAL_688142d4_4_k_cu_1c8ed1df_354224cuda3std3__45__cpo4cendE,@object
	.size		_ZN40_INTERNAL_688142d4_4_k_cu_1c8ed1df_354224cuda3std3__45__cpo4cendE,(_ZN40_INTERNAL_688142d4_4_k_cu_1c8ed1df_354224cuda3std6ranges3__45__cpo4swapE - _ZN40_INTERNAL_688142d4_4_k_cu_1c8ed1df_354224cuda3std3__45__cpo4cendE)
_ZN40_INTERNAL_688142d4_4_k_cu_1c8ed1df_354224cuda3std3__45__cpo4cendE:
	.zero		1
	.type		_ZN40_INTERNAL_688142d4_4_k_cu_1c8ed1df_354224cuda3std6ranges3__45__cpo4swapE,@object
	.size		_ZN40_INTERNAL_688142d4_4_k_cu_1c8ed1df_354224cuda3std6ranges3__45__cpo4swapE,(.L_9 - _ZN40_INTERNAL_688142d4_4_k_cu_1c8ed1df_354224cuda3std6ranges3__45__cpo4swapE)
_ZN40_INTERNAL_688142d4_4_k_cu_1c8ed1df_354224cuda3std6ranges3__45__cpo4swapE:
	.zero		1
.L_9:


//--------------------- .nv.constant0._ZN7cutlass13device_kernelINS_4gemm6kernel13GemmUniversalIN4cute5tupleIJiiiiEEENS1_10collective13CollectiveMmaINS1_35MainloopSm100TmaUmmaWarpSpecializedILi31ELi2ELi4ENS5_IJNS4_1CILi2EEENSA_ILi1EEESC_EEEEENS5_IJNSA_ILi64EEENSA_ILi48EEESF_EEEaNS5_IJlSC_lEEEaSI_NS4_8TiledMMAINS4_8MMA_AtomIJNS4_15SM100_MMA_S8_SSIaaiLi64ELi48ELNS4_4UMMA5MajorE0ELSN_0ELNSM_8SaturateE0EEEEEENS4_6LayoutINS5_IJSC_SC_SC_EEENS5_IJNSA_ILi0EEEST_ST_EEEEENS5_IJNS4_10UnderscoreESW_SW_EEEEENS4_13SM90_TMA_LOADENS4_14ComposedLayoutINS4_7SwizzleILi2ELi4ELi3EEENS4_18smem_ptr_flag_bitsILi8EEENSR_INS5_IJNSA_ILi8EEESF_EEENS5_IJSF_SC_EEEEEEEvNS4_8identityENS4_23SM90_TMA_LOAD_MULTICASTES19_vS1A_EENS_8epilogue10collective18CollectiveEpilogueINS1D_23Sm100TmaWarpSpecializedILi1ELi1ELi24ELb0ELb0EEEJSH_NS5_IJNSR_ISF_SC_EENSR_ISG_SC_EEEEEaSI_aSI_NS1D_6fusion15FusionCallbacksIS1H_NS1L_17LinearCombinationIaiaiLNS_15FloatRoundStyleE2EEESH_S1K_JEEENS4_5SM1004TMEM4LOAD25SM100_TMEM_LOAD_16dp32b8xESZ_NS10_INS11_ILi0ELi4ELi3EEES14_NSR_INS5_IJS15_NSA_ILi16EEEEEENS5_IJS1W_SC_EEEEEEENS4_39AutoVectorizingCopyWithAssumedAlignmentILi128EEENS4_14SM90_TMA_STOREES20_S22_S22_EEEvvEEEEvNT_6ParamsE --------------------------
	.section	.nv.constant0._ZN7cutlass13device_kernelINS_4gemm6kernel13GemmUniversalIN4cute5tupleIJiiiiEEENS1_10collective13CollectiveMmaINS1_35MainloopSm100TmaUmmaWarpSpecializedILi31ELi2ELi4ENS5_IJNS4_1CILi2EEENSA_ILi1EEESC_EEEEENS5_IJNSA_ILi64EEENSA_ILi48EEESF_EEEaNS5_IJlSC_lEEEaSI_NS4_8TiledMMAINS4_8MMA_AtomIJNS4_15SM100_MMA_S8_SSIaaiLi64ELi48ELNS4_4UMMA5MajorE0ELSN_0ELNSM_8SaturateE0EEEEEENS4_6LayoutINS5_IJSC_SC_SC_EEENS5_IJNSA_ILi0EEEST_ST_EEEEENS5_IJNS4_10UnderscoreESW_SW_EEEEENS4_13SM90_TMA_LOADENS4_14ComposedLayoutINS4_7SwizzleILi2ELi4ELi3EEENS4_18smem_ptr_flag_bitsILi8EEENSR_INS5_IJNSA_ILi8EEESF_EEENS5_IJSF_SC_EEEEEEEvNS4_8identityENS4_23SM90_TMA_LOAD_MULTICASTES19_vS1A_EENS_8epilogue10collective18CollectiveEpilogueINS1D_23Sm100TmaWarpSpecializedILi1ELi1ELi24ELb0ELb0EEEJSH_NS5_IJNSR_ISF_SC_EENSR_ISG_SC_EEEEEaSI_aSI_NS1D_6fusion15FusionCallbacksIS1H_NS1L_17LinearCombinationIaiaiLNS_15FloatRoundStyleE2EEESH_S1K_JEEENS4_5SM1004TMEM4LOAD25SM100_TMEM_LOAD_16dp32b8xESZ_NS10_INS11_ILi0ELi4ELi3EEES14_NSR_INS5_IJS15_NSA_ILi16EEEEEENS5_IJS1W_SC_EEEEEEENS4_39AutoVectorizingCopyWithAssumedAlignmentILi128EEENS4_14SM90_TMA_STOREES20_S22_S22_EEEvvEEEEvNT_6ParamsE,"a",@progbits
	.sectionflags	@""
	.align	4
.nv.constant0._ZN7cutlass13device_kernelINS_4gemm6kernel13GemmUniversalIN4cute5tupleIJiiiiEEENS1_10collective13CollectiveMmaINS1_35MainloopSm100TmaUmmaWarpSpecializedILi31ELi2ELi4ENS5_IJNS4_1CILi2EEENSA_ILi1EEESC_EEEEENS5_IJNSA_ILi64EEENSA_ILi48EEESF_EEEaNS5_IJlSC_lEEEaSI_NS4_8TiledMMAINS4_8MMA_AtomIJNS4_15SM100_MMA_S8_SSIaaiLi64ELi48ELNS4_4UMMA5MajorE0ELSN_0ELNSM_8SaturateE0EEEEEENS4_6LayoutINS5_IJSC_SC_SC_EEENS5_IJNSA_ILi0EEEST_ST_EEEEENS5_IJNS4_10UnderscoreESW_SW_EEEEENS4_13SM90_TMA_LOADENS4_14ComposedLayoutINS4_7SwizzleILi2ELi4ELi3EEENS4_18smem_ptr_flag_bitsILi8EEENSR_INS5_IJNSA_ILi8EEESF_EEENS5_IJSF_SC_EEEEEEEvNS4_8identityENS4_23SM90_TMA_LOAD_MULTICASTES19_vS1A_EENS_8epilogue10collective18CollectiveEpilogueINS1D_23Sm100TmaWarpSpecializedILi1ELi1ELi24ELb0ELb0EEEJSH_NS5_IJNSR_ISF_SC_EENSR_ISG_SC_EEEEEaSI_aSI_NS1D_6fusion15FusionCallbacksIS1H_NS1L_17LinearCombinationIaiaiLNS_15FloatRoundStyleE2EEESH_S1K_JEEENS4_5SM1004TMEM4LOAD25SM100_TMEM_LOAD_16dp32b8xESZ_NS10_INS11_ILi0ELi4ELi3EEES14_NSR_INS5_IJS15_NSA_ILi16EEEEEENS5_IJS1W_SC_EEEEEEENS4_39AutoVectorizingCopyWithAssumedAlignmentILi128EEENS4_14SM90_TMA_STOREES20_S22_S22_EEEvvEEEEvNT_6ParamsE:
	.zero		2944


//--------------------- SYMBOLS --------------------------

	.type		.nv.reservedSmem.offset0,@object
	.size		.nv.reservedSmem.offset0,0x4
	.type		.nv.reservedSmem.cap,@object
	.size		.nv.reservedSmem.cap,0x4
	.type		__assertfail,@function
